	.headerflags	@"EF_CUDA_TEXMODE_UNIFIED EF_CUDA_64BIT_ADDRESS EF_CUDA_ACCELERATORS EF_CUDA_SM90 EF_CUDA_VIRTUAL_SM(EF_CUDA_SM90)"
	.elftype	@"ET_EXEC"


//--------------------- .nv.info                  --------------------------
	.section	.nv.info,"",@"SHT_CUDA_INFO"
	.align	4


	//----- nvinfo : EIATTR_REGCOUNT
	.align		4
        /*0000*/ 	.byte	0x04, 0x2f
        /*0002*/ 	.short	(.L_3 - .L_2)
	.align		4
.L_2:
        /*0004*/ 	.word	index@(triton_poi_fused_cat_47)
        /*0008*/ 	.word	0x0000005d


	//----- nvinfo : EIATTR_MIN_STACK_SIZE
	.align		4
.L_3:
        /*000c*/ 	.byte	0x04, 0x12
        /*000e*/ 	.short	(.L_5 - .L_4)
	.align		4
.L_4:
        /*0010*/ 	.word	index@(triton_poi_fused_cat_47)
        /*0014*/ 	.word	0x00000000


	//----- nvinfo : EIATTR_FRAME_SIZE
	.align		4
.L_5:
        /*0018*/ 	.byte	0x04, 0x11
        /*001a*/ 	.short	(.L_7 - .L_6)
	.align		4
.L_6:
        /*001c*/ 	.word	index@(triton_poi_fused_cat_47)
        /*0020*/ 	.word	0x00000000


	//----- nvinfo : EIATTR_MIN_STACK_SIZE
	.align		4
.L_7:
        /*0024*/ 	.byte	0x04, 0x12
        /*0026*/ 	.short	(.L_9 - .L_8)
	.align		4
.L_8:
        /*0028*/ 	.word	index@(triton_poi_fused_cat_47)
        /*002c*/ 	.word	0x00000000
.L_9:


//--------------------- .nv.info.triton_poi_fused_cat_47 --------------------------
	.section	.nv.info.triton_poi_fused_cat_47,"",@"SHT_CUDA_INFO"
	.sectionflags	@""
	.align	4


	//----- nvinfo : EIATTR_CUDA_API_VERSION
	.align		4
        /*0000*/ 	.byte	0x04, 0x37
        /*0002*/ 	.short	(.L_11 - .L_10)
.L_10:
        /*0004*/ 	.word	0x0000007c


	//----- nvinfo : EIATTR_KPARAM_INFO
	.align		4
.L_11:
        /*0008*/ 	.byte	0x04, 0x17
        /*000a*/ 	.short	(.L_13 - .L_12)
.L_12:
        /*000c*/ 	.word	0x00000000
        /*0010*/ 	.short	0x000b
        /*0012*/ 	.short	0x0058
        /*0014*/ 	.byte	0x00, 0xf0, 0x11, 0x00


	//----- nvinfo : EIATTR_KPARAM_INFO
	.align		4
.L_13:
        /*0018*/ 	.byte	0x04, 0x17
        /*001a*/ 	.short	(.L_15 - .L_14)
.L_14:
        /*001c*/ 	.word	0x00000000
        /*0020*/ 	.short	0x000a
        /*0022*/ 	.short	0x0050
        /*0024*/ 	.byte	0x00, 0xf4, 0x21, 0x00


	//----- nvinfo : EIATTR_KPARAM_INFO
	.align		4
.L_15:
        /*0028*/ 	.byte	0x04, 0x17
        /*002a*/ 	.short	(.L_17 - .L_16)
.L_16:
        /*002c*/ 	.word	0x00000000
        /*0030*/ 	.short	0x0009
        /*0032*/ 	.short	0x0048
        /*0034*/ 	.byte	0x00, 0xf4, 0x21, 0x00


	//----- nvinfo : EIATTR_KPARAM_INFO
	.align		4
.L_17:
        /*0038*/ 	.byte	0x04, 0x17
        /*003a*/ 	.short	(.L_19 - .L_18)
.L_18:
        /*003c*/ 	.word	0x00000000
        /*0040*/ 	.short	0x0008
        /*0042*/ 	.short	0x0040
        /*0044*/ 	.byte	0x00, 0xf4, 0x21, 0x00


	//----- nvinfo : EIATTR_KPARAM_INFO
	.align		4
.L_19:
        /*0048*/ 	.byte	0x04, 0x17
        /*004a*/ 	.short	(.L_21 - .L_20)
.L_20:
        /*004c*/ 	.word	0x00000000
        /*0050*/ 	.short	0x0007
        /*0052*/ 	.short	0x0038
        /*0054*/ 	.byte	0x00, 0xf4, 0x21, 0x00


	//----- nvinfo : EIATTR_KPARAM_INFO
	.align		4
.L_21:
        /*0058*/ 	.byte	0x04, 0x17
        /*005a*/ 	.short	(.L_23 - .L_22)
.L_22:
        /*005c*/ 	.word	0x00000000
        /*0060*/ 	.short	0x0006
        /*0062*/ 	.short	0x0030
        /*0064*/ 	.byte	0x00, 0xf4, 0x21, 0x00


	//----- nvinfo : EIATTR_KPARAM_INFO
	.align		4
.L_23:
        /*0068*/ 	.byte	0x04, 0x17
        /*006a*/ 	.short	(.L_25 - .L_24)
.L_24:
        /*006c*/ 	.word	0x00000000
        /*0070*/ 	.short	0x0005
        /*0072*/ 	.short	0x0028
        /*0074*/ 	.byte	0x00, 0xf4, 0x21, 0x00


	//----- nvinfo : EIATTR_KPARAM_INFO
	.align		4
.L_25:
        /*0078*/ 	.byte	0x04, 0x17
        /*007a*/ 	.short	(.L_27 - .L_26)
.L_26:
        /*007c*/ 	.word	0x00000000
        /*0080*/ 	.short	0x0004
        /*0082*/ 	.short	0x0020
        /*0084*/ 	.byte	0x00, 0xf4, 0x21, 0x00


	//----- nvinfo : EIATTR_KPARAM_INFO
	.align		4
.L_27:
        /*0088*/ 	.byte	0x04, 0x17
        /*008a*/ 	.short	(.L_29 - .L_28)
.L_28:
        /*008c*/ 	.word	0x00000000
        /*0090*/ 	.short	0x0003
        /*0092*/ 	.short	0x0018
        /*0094*/ 	.byte	0x00, 0xf4, 0x21, 0x00


	//----- nvinfo : EIATTR_KPARAM_INFO
	.align		4
.L_29:
        /*0098*/ 	.byte	0x04, 0x17
        /*009a*/ 	.short	(.L_31 - .L_30)
.L_30:
        /*009c*/ 	.word	0x00000000
        /*00a0*/ 	.short	0x0002
        /*00a2*/ 	.short	0x0010
        /*00a4*/ 	.byte	0x00, 0xf4, 0x21, 0x00


	//----- nvinfo : EIATTR_KPARAM_INFO
	.align		4
.L_31:
        /*00a8*/ 	.byte	0x04, 0x17
        /*00aa*/ 	.short	(.L_33 - .L_32)
.L_32:
        /*00ac*/ 	.word	0x00000000
        /*00b0*/ 	.short	0x0001
        /*00b2*/ 	.short	0x0008
        /*00b4*/ 	.byte	0x00, 0xf4, 0x21, 0x00


	//----- nvinfo : EIATTR_KPARAM_INFO
	.align		4
.L_33:
        /*00b8*/ 	.byte	0x04, 0x17
        /*00ba*/ 	.short	(.L_35 - .L_34)
.L_34:
        /*00bc*/ 	.word	0x00000000
        /*00c0*/ 	.short	0x0000
        /*00c2*/ 	.short	0x0000
        /*00c4*/ 	.byte	0x00, 0xf4, 0x21, 0x00


	//----- nvinfo : EIATTR_SPARSE_MMA_MASK
	.align		4
.L_35:
        /*00c8*/ 	.byte	0x03, 0x50
        /*00ca*/ 	.short	0x0000


	//----- nvinfo : EIATTR_MAXREG_COUNT
	.align		4
        /*00cc*/ 	.byte	0x03, 0x1b
        /*00ce*/ 	.short	0x00ff


	//----- nvinfo : EIATTR_EXIT_INSTR_OFFSETS
	.align		4
        /*00d0*/ 	.byte	0x04, 0x1c
        /*00d2*/ 	.short	(.L_37 - .L_36)


	//   ....[0]....
.L_36:
        /*00d4*/ 	.word	0x00002630


	//----- nvinfo : EIATTR_REQNTID
	.align		4
.L_37:
        /*00d8*/ 	.byte	0x04, 0x10
        /*00da*/ 	.short	(.L_39 - .L_38)
.L_38:
        /*00dc*/ 	.word	0x00000080
        /*00e0*/ 	.word	0x00000001
        /*00e4*/ 	.word	0x00000001


	//----- nvinfo : EIATTR_CBANK_PARAM_SIZE
	.align		4
.L_39:
        /*00e8*/ 	.byte	0x03, 0x19
        /*00ea*/ 	.short	0x005c


	//----- nvinfo : EIATTR_PARAM_CBANK
	.align		4
        /*00ec*/ 	.byte	0x04, 0x0a
        /*00ee*/ 	.short	(.L_41 - .L_40)
	.align		4
.L_40:
        /*00f0*/ 	.word	index@(.nv.constant0.triton_poi_fused_cat_47)
        /*00f4*/ 	.short	0x0210
        /*00f6*/ 	.short	0x005c


	//----- nvinfo : EIATTR_SW_WAR
	.align		4
.L_41:
        /*00f8*/ 	.byte	0x04, 0x36
        /*00fa*/ 	.short	(.L_43 - .L_42)
.L_42:
        /*00fc*/ 	.word	0x00000008
.L_43:


//--------------------- .nv.callgraph             --------------------------
	.section	.nv.callgraph,"",@"SHT_CUDA_CALLGRAPH"
	.align	4
	.sectionentsize	8
	.align		4
        /*0000*/ 	.word	0x00000000
	.align		4
        /*0004*/ 	.word	0xffffffff
	.align		4
        /*0008*/ 	.word	0x00000000
	.align		4
        /*000c*/ 	.word	0xfffffffe
	.align		4
        /*0010*/ 	.word	0x00000000
	.align		4
        /*0014*/ 	.word	0xfffffffd
	.align		4
        /*0018*/ 	.word	0x00000000
	.align		4
        /*001c*/ 	.word	0xfffffffc


//--------------------- .nv.constant4             --------------------------
	.section	.nv.constant4,"a",@progbits
	.align	8
	.align		8
.nv.constant4:
        /*0000*/ 	.dword	_$_str
	.align		8
        /*0008*/ 	.dword	_$_str_$_2


//--------------------- .text.triton_poi_fused_cat_47 --------------------------
	.section	.text.triton_poi_fused_cat_47,"ax",@progbits
	.align	128
        .global         triton_poi_fused_cat_47
        .type           triton_poi_fused_cat_47,@function
        .size           triton_poi_fused_cat_47,(.L_x_1 - triton_poi_fused_cat_47)
        .other          triton_poi_fused_cat_47,@"STO_CUDA_ENTRY STV_DEFAULT"
triton_poi_fused_cat_47:
.text.triton_poi_fused_cat_47:
[----:B------:R-:W-:Y:S01]  /*0000*/  LDC R1, c[0x0][0x28] ;  /* 0x00000a00ff017b82 */ /* 0x000fe20000000800 */
[----:B------:R-:W1:Y:S07]  /*0010*/  S2R R0, SR_TID.X ;  /* 0x0000000000007919 */ /* 0x000e6e0000002100 */
[----:B------:R-:W2:Y:S01]  /*0020*/  LDC.64 R6, c[0x0][0x220] ;  /* 0x00008800ff067b82 */ /* 0x000ea20000000a00 */
[----:B------:R-:W-:Y:S01]  /*0030*/  ULDC.64 UR4, c[0x0][0x208] ;  /* 0x0000820000047ab9 */ /* 0x000fe20000000a00 */
[----:B------:R-:W3:Y:S01]  /*0040*/  S2R R3, SR_CTAID.X ;  /* 0x0000000000037919 */ /* 0x000ee20000002500 */
[----:B------:R-:W-:Y:S01]  /*0050*/  IMAD.MOV.U32 R13, RZ, RZ, RZ ;  /* 0x000000ffff0d7224 */ /* 0x000fe200078e00ff */
[----:B------:R-:W-:Y:S01]  /*0060*/  ULDC.64 UR6, c[0x0][0x238] ;  /* 0x00008e0000067ab9 */ /* 0x000fe20000000a00 */
[----:B-1----:R-:W-:-:S05]  /*0070*/  IMAD.SHL.U32 R0, R0, 0x4, RZ ;  /* 0x0000000400007824 */ /* 0x002fca00078e00ff */
[----:B------:R-:W-:-:S05]  /*0080*/  LOP3.LUT R0, R0, 0x1fc, RZ, 0xc0, !PT ;  /* 0x000001fc00007812 */ /* 0x000fca00078ec0ff */
[----:B---3--:R-:W-:-:S04]  /*0090*/  IMAD R36, R3, 0x400, R0 ;  /* 0x0000040003247824 */ /* 0x008fc800078e0200 */
[----:B------:R-:W-:-:S04]  /*00a0*/  IMAD.HI R0, R36, 0x5397829d, RZ ;  /* 0x5397829d24007827 */ /* 0x000fc800078e02ff */
[----:B------:R-:W-:Y:S01]  /*00b0*/  VIADD R17, R36, 0x200 ;  /* 0x0000020024117836 */ /* 0x000fe20000000000 */
[----:B------:R-:W-:-:S03]  /*00c0*/  SHF.R.U32.HI R3, RZ, 0x1f, R0 ;  /* 0x0000001fff037819 */ /* 0x000fc60000011600 */
[----:B------:R-:W-:Y:S01]  /*00d0*/  IMAD.HI R4, R17, 0x5397829d, RZ ;  /* 0x5397829d11047827 */ /* 0x000fe200078e02ff */
[----:B------:R-:W-:-:S04]  /*00e0*/  LEA.HI.SX32 R15, R0, R3, 0x1a ;  /* 0x00000003000f7211 */ /* 0x000fc800078fd2ff */
[----:B------:R-:W-:Y:S01]  /*00f0*/  SHF.R.U32.HI R5, RZ, 0x1f, R4 ;  /* 0x0000001fff057819 */ /* 0x000fe20000011604 */
[----:B------:R-:W-:-:S03]  /*0100*/  IMAD.HI R0, R15, 0x2aaaaaab, RZ ;  /* 0x2aaaaaab0f007827 */ /* 0x000fc600078e02ff */
[----:B------:R-:W-:Y:S02]  /*0110*/  LEA.HI.SX32 R12, R4, R5, 0x1a ;  /* 0x00000005040c7211 */ /* 0x000fe400078fd2ff */
[----:B------:R-:W-:-:S04]  /*0120*/  SHF.R.U32.HI R3, RZ, 0x1f, R0 ;  /* 0x0000001fff037819 */ /* 0x000fc80000011600 */
[----:B------:R-:W-:-:S05]  /*0130*/  LEA.HI R0, R0, R3, RZ, 0x19 ;  /* 0x0000000300007211 */ /* 0x000fca00078fc8ff */
[----:B------:R-:W-:Y:S02]  /*0140*/  IMAD R61, R0, -0x300, R15 ;  /* 0xfffffd00003d7824 */ /* 0x000fe400078e020f */
[----:B------:R-:W-:Y:S02]  /*0150*/  IMAD.MOV.U32 R0, RZ, RZ, RZ ;  /* 0x000000ffff007224 */ /* 0x000fe400078e00ff */
[C---:B--2---:R-:W-:Y:S01]  /*0160*/  IMAD.WIDE R2, R61.reuse, 0x4, R6 ;  /* 0x000000043d027825 */ /* 0x044fe200078e0206 */
[----:B------:R-:W-:-:S03]  /*0170*/  ISETP.GE.AND P1, PT, R61, 0x180, PT ;  /* 0x000001803d00780c */ /* 0x000fc60003f26270 */
[----:B------:R-:W-:-:S10]  /*0180*/  IMAD.HI R8, R12, 0x2aaaaaab, RZ ;  /* 0x2aaaaaab0c087827 */ /* 0x000fd400078e02ff */
[----:B------:R-:W2:Y:S01]  /*0190*/  @!P1 LDG.E.EL R0, desc[UR4][R2.64] ;  /* 0x0000000402009981 */ /* 0x000ea2000c2e1900 */
[----:B------:R-:W-:Y:S02]  /*01a0*/  IMAD.MOV.U32 R20, RZ, RZ, RZ ;  /* 0x000000ffff147224 */ /* 0x000fe400078e00ff */
[----:B------:R-:W-:Y:S01]  /*01b0*/  IMAD.MOV.U32 R25, RZ, RZ, RZ ;  /* 0x000000ffff197224 */ /* 0x000fe200078e00ff */
[----:B------:R-:W3:Y:S01]  /*01c0*/  @!P1 LDG.E.EL R13, desc[UR4][R2.64] ;  /* 0x00000004020d9981 */ /* 0x000ee2000c2e1900 */
[----:B------:R-:W-:Y:S01]  /*01d0*/  SHF.R.U32.HI R9, RZ, 0x1f, R8 ;  /* 0x0000001fff097819 */ /* 0x000fe20000011608 */
[----:B------:R-:W-:Y:S02]  /*01e0*/  IMAD.HI R23, R36, 0x6f74ae27, RZ ;  /* 0x6f74ae2724177827 */ /* 0x000fe400078e02ff */
[----:B------:R-:W4:Y:S01]  /*01f0*/  @!P1 LDG.E.EL R20, desc[UR4][R2.64] ;  /* 0x0000000402149981 */ /* 0x000f22000c2e1900 */
[----:B------:R-:W-:Y:S01]  /*0200*/  LEA.HI R9, R8, R9, RZ, 0x19 ;  /* 0x0000000908097211 */ /* 0x000fe200078fc8ff */
[----:B------:R-:W-:Y:S01]  /*0210*/  VIADD R5, R36, 0x2 ;  /* 0x0000000224057836 */ /* 0x000fe20000000000 */
[----:B------:R-:W-:Y:S01]  /*0220*/  SHF.R.U32.HI R10, RZ, 0x1f, R23 ;  /* 0x0000001fff0a7819 */ /* 0x000fe20000011617 */
[----:B------:R1:W5:Y:S01]  /*0230*/  @!P1 LDG.E.EL R25, desc[UR4][R2.64] ;  /* 0x0000000402199981 */ /* 0x000362000c2e1900 */
[----:B------:R-:W-:-:S02]  /*0240*/  IMAD.MOV.U32 R22, RZ, RZ, RZ ;  /* 0x000000ffff167224 */ /* 0x000fc400078e00ff */
[----:B------:R-:W-:Y:S02]  /*0250*/  IMAD R57, R9, -0x300, R12 ;  /* 0xfffffd0009397824 */ /* 0x000fe400078e020c */
[----:B------:R-:W-:-:S03]  /*0260*/  VIADD R4, R36, 0x1 ;  /* 0x0000000124047836 */ /* 0x000fc60000000000 */
[C---:B------:R-:W-:Y:S01]  /*0270*/  ISETP.GE.AND P0, PT, R57.reuse, 0x180, PT ;  /* 0x000001803900780c */ /* 0x040fe20003f06270 */
[----:B------:R-:W-:Y:S01]  /*0280*/  IMAD.WIDE R6, R57, 0x4, R6 ;  /* 0x0000000439067825 */ /* 0x000fe200078e0206 */
[----:B------:R-:W-:-:S03]  /*0290*/  LEA.HI.SX32 R23, R23, R10, 0x10 ;  /* 0x0000000a17177211 */ /* 0x000fc600078f82ff */
[----:B------:R-:W-:-:S04]  /*02a0*/  IMAD.HI R14, R5, 0x5397829d, RZ ;  /* 0x5397829d050e7827 */ /* 0x000fc800078e02ff */
[----:B------:R-:W-:Y:S01]  /*02b0*/  VIADD R8, R36, 0x3 ;  /* 0x0000000324087836 */ /* 0x000fe20000000000 */
[----:B------:R-:W-:Y:S01]  /*02c0*/  SHF.R.U32.HI R21, RZ, 0x1f, R14 ;  /* 0x0000001fff157819 */ /* 0x000fe2000001160e */
[----:B------:R-:W-:Y:S02]  /*02d0*/  IMAD.HI R10, R4, 0x5397829d, RZ ;  /* 0x5397829d040a7827 */ /* 0x000fe400078e02ff */
[----:B------:R-:W2:Y:S02]  /*02e0*/  @!P0 LDG.E.EL R22, desc[UR4][R6.64] ;  /* 0x0000000406168981 */ /* 0x000ea4000c2e1900 */
[----:B------:R-:W-:Y:S01]  /*02f0*/  IMAD.HI R16, R8, 0x5397829d, RZ ;  /* 0x5397829d08107827 */ /* 0x000fe200078e02ff */
[----:B------:R-:W-:-:S03]  /*0300*/  SHF.R.U32.HI R11, RZ, 0x1f, R10 ;  /* 0x0000001fff0b7819 */ /* 0x000fc6000001160a */
[----:B------:R-:W-:Y:S01]  /*0310*/  IMAD.MOV.U32 R26, RZ, RZ, RZ ;  /* 0x000000ffff1a7224 */ /* 0x000fe200078e00ff */
[----:B------:R-:W-:Y:S01]  /*0320*/  LEA.HI.SX32 R14, R14, R21, 0x1a ;  /* 0x000000150e0e7211 */ /* 0x000fe200078fd2ff */
[----:B------:R-:W-:Y:S01]  /*0330*/  VIADD R9, R36, 0x201 ;  /* 0x0000020124097836 */ /* 0x000fe20000000000 */
[----:B------:R-:W-:Y:S02]  /*0340*/  SHF.R.U32.HI R21, RZ, 0x1f, R16 ;  /* 0x0000001fff157819 */ /* 0x000fe40000011610 */
[----:B------:R-:W-:Y:S01]  /*0350*/  LEA.HI.SX32 R19, R10, R11, 0x1a ;  /* 0x0000000b0a137211 */ /* 0x000fe200078fd2ff */
[----:B------:R-:W2:Y:S01]  /*0360*/  @!P0 LDG.E.EL R26, desc[UR4][R6.64] ;  /* 0x00000004061a8981 */ /* 0x000ea2000c2e1900 */
[----:B------:R-:W-:Y:S01]  /*0370*/  VIADD R10, R36, 0x202 ;  /* 0x00000202240a7836 */ /* 0x000fe20000000000 */
[----:B------:R-:W-:Y:S01]  /*0380*/  LEA.HI.SX32 R21, R16, R21, 0x1a ;  /* 0x0000001510157211 */ /* 0x000fe200078fd2ff */
[----:B------:R-:W-:Y:S02]  /*0390*/  VIADD R11, R36, 0x203 ;  /* 0x00000203240b7836 */ /* 0x000fe40000000000 */
[----:B------:R-:W-:-:S04]  /*03a0*/  IMAD.HI R16, R9, 0x5397829d, RZ ;  /* 0x5397829d09107827 */ /* 0x000fc800078e02ff */
[----:B------:R-:W-:Y:S01]  /*03b0*/  IMAD.HI R38, R17, 0x6f74ae27, RZ ;  /* 0x6f74ae2711267827 */ /* 0x000fe200078e02ff */
[----:B-1----:R-:W-:-:S03]  /*03c0*/  SHF.R.U32.HI R3, RZ, 0x1f, R16 ;  /* 0x0000001fff037819 */ /* 0x002fc60000011610 */
[----:B------:R-:W-:Y:S02]  /*03d0*/  IMAD R15, R15, -0xc4, R36 ;  /* 0xffffff3c0f0f7824 */ /* 0x000fe400078e0224 */
[----:B------:R-:W-:Y:S02]  /*03e0*/  IMAD R2, R23, 0x12600, RZ ;  /* 0x0001260017027824 */ /* 0x000fe400078e02ff */
[----:B------:R-:W-:-:S04]  /*03f0*/  IMAD.HI R18, R10, 0x5397829d, RZ ;  /* 0x5397829d0a127827 */ /* 0x000fc800078e02ff */
[----:B------:R-:W-:Y:S01]  /*0400*/  IMAD.HI R24, R11, 0x5397829d, RZ ;  /* 0x5397829d0b187827 */ /* 0x000fe200078e02ff */
[----:B------:R-:W-:-:S03]  /*0410*/  SHF.R.U32.HI R31, RZ, 0x1f, R38 ;  /* 0x0000001fff1f7819 */ /* 0x000fc60000011626 */
[----:B------:R-:W-:Y:S02]  /*0420*/  IMAD R19, R19, -0xc4, R4 ;  /* 0xffffff3c13137824 */ /* 0x000fe400078e0204 */
[----:B------:R-:W-:Y:S02]  /*0430*/  IMAD R14, R14, -0xc4, R5 ;  /* 0xffffff3c0e0e7824 */ /* 0x000fe400078e0205 */
[----:B------:R-:W-:Y:S02]  /*0440*/  IMAD R21, R21, -0xc4, R8 ;  /* 0xffffff3c15157824 */ /* 0x000fe400078e0208 */
[----:B------:R-:W-:Y:S01]  /*0450*/  IMAD R28, R15, 0x180, R2 ;  /* 0x000001800f1c7824 */ /* 0x000fe200078e0202 */
[----:B------:R-:W-:Y:S02]  /*0460*/  SHF.R.U32.HI R27, RZ, 0x1f, R18 ;  /* 0x0000001fff1b7819 */ /* 0x000fe40000011612 */
[----:B------:R-:W-:Y:S01]  /*0470*/  SHF.R.U32.HI R29, RZ, 0x1f, R24 ;  /* 0x0000001fff1d7819 */ /* 0x000fe20000011618 */
[--C-:B------:R-:W-:Y:S01]  /*0480*/  IMAD R50, R19, 0x180, R2.reuse ;  /* 0x0000018013327824 */ /* 0x100fe200078e0202 */
[----:B------:R-:W-:Y:S01]  /*0490*/  LEA.HI.SX32 R16, R16, R3, 0x1a ;  /* 0x0000000310107211 */ /* 0x000fe200078fd2ff */
[--C-:B------:R-:W-:Y:S01]  /*04a0*/  IMAD R56, R14, 0x180, R2.reuse ;  /* 0x000001800e387824 */ /* 0x100fe200078e0202 */
[----:B------:R-:W-:Y:S01]  /*04b0*/  LEA.HI.SX32 R38, R38, R31, 0x10 ;  /* 0x0000001f26267211 */ /* 0x000fe200078f82ff */
[----:B------:R-:W-:Y:S01]  /*04c0*/  IMAD R58, R21, 0x180, R2 ;  /* 0x00000180153a7824 */ /* 0x000fe200078e0202 */
[----:B------:R-:W-:-:S02]  /*04d0*/  SHF.R.S32.HI R5, RZ, 0x1f, R61 ;  /* 0x0000001fff057819 */ /* 0x000fc4000001143d */
[----:B------:R-:W-:Y:S02]  /*04e0*/  IADD3 R2, P2, R61, R28, RZ ;  /* 0x0000001c3d027210 */ /* 0x000fe40007f5e0ff */
[----:B------:R-:W-:Y:S02]  /*04f0*/  LEA.HI.SX32 R27, R18, R27, 0x1a ;  /* 0x0000001b121b7211 */ /* 0x000fe400078fd2ff */
[----:B------:R-:W-:Y:S01]  /*0500*/  LEA.HI.SX32 R24, R24, R29, 0x1a ;  /* 0x0000001d18187211 */ /* 0x000fe200078fd2ff */
[----:B------:R-:W-:Y:S01]  /*0510*/  IMAD R16, R16, -0xc4, R9 ;  /* 0xffffff3c10107824 */ /* 0x000fe200078e0209 */
[----:B------:R-:W-:Y:S01]  /*0520*/  LEA.HI.X.SX32 R9, R28, R5, 0x1, P2 ;  /* 0x000000051c097211 */ /* 0x000fe200010f0eff */
[----:B------:R-:W-:Y:S01]  /*0530*/  IMAD R3, R38, 0x12600, RZ ;  /* 0x0001260026037824 */ /* 0x000fe200078e02ff */
[----:B------:R-:W-:Y:S01]  /*0540*/  LEA R18, P2, R2, UR6, 0x2 ;  /* 0x0000000602127c11 */ /* 0x000fe2000f8410ff */
[----:B------:R-:W-:Y:S02]  /*0550*/  IMAD R27, R27, -0xc4, R10 ;  /* 0xffffff3c1b1b7824 */ /* 0x000fe400078e020a */
[----:B------:R-:W-:-:S02]  /*0560*/  IMAD R48, R24, -0xc4, R11 ;  /* 0xffffff3c18307824 */ /* 0x000fc400078e020b */
[----:B------:R-:W-:Y:S01]  /*0570*/  IMAD R12, R12, -0xc4, R17 ;  /* 0xffffff3c0c0c7824 */ /* 0x000fe200078e0211 */
[----:B------:R-:W-:Y:S01]  /*0580*/  LEA.HI.X R19, R2, UR7, R9, 0x2, P2 ;  /* 0x0000000702137c11 */ /* 0x000fe200090f1409 */
[--C-:B------:R-:W-:Y:S01]  /*0590*/  IMAD R24, R16, 0x180, R3.reuse ;  /* 0x0000018010187824 */ /* 0x100fe200078e0203 */
[----:B------:R-:W-:Y:S01]  /*05a0*/  IADD3 R10, P3, R61, R56, RZ ;  /* 0x000000383d0a7210 */ /* 0x000fe20007f7e0ff */
[--C-:B------:R-:W-:Y:S01]  /*05b0*/  IMAD R12, R12, 0x180, R3.reuse ;  /* 0x000001800c0c7824 */ /* 0x100fe200078e0203 */
[----:B------:R-:W-:Y:S01]  /*05c0*/  IADD3 R16, P2, R61, R50, RZ ;  /* 0x000000323d107210 */ /* 0x000fe20007f5e0ff */
[--C-:B------:R-:W-:Y:S01]  /*05d0*/  IMAD R30, R27, 0x180, R3.reuse ;  /* 0x000001801b1e7824 */ /* 0x100fe200078e0203 */
[----:B------:R-:W-:Y:S01]  /*05e0*/  IADD3 R8, P4, R61, R58, RZ ;  /* 0x0000003a3d087210 */ /* 0x000fe20007f9e0ff */
[----:B------:R-:W-:Y:S02]  /*05f0*/  IMAD R48, R48, 0x180, R3 ;  /* 0x0000018030307824 */ /* 0x000fe400078e0203 */
[----:B------:R-:W-:Y:S01]  /*0600*/  IMAD.MOV.U32 R31, RZ, RZ, RZ ;  /* 0x000000ffff1f7224 */ /* 0x000fe200078e00ff */
[----:B------:R-:W1:Y:S01]  /*0610*/  LDC.64 R2, c[0x0][0x248] ;  /* 0x00009200ff027b82 */ /* 0x000e620000000a00 */
[----:B------:R-:W-:-:S02]  /*0620*/  LEA.HI.X.SX32 R15, R56, R5, 0x1, P3 ;  /* 0x00000005380f7211 */ /* 0x000fc400018f0eff */
[-C--:B------:R-:W-:Y:S02]  /*0630*/  LEA.HI.X.SX32 R21, R50, R5.reuse, 0x1, P2 ;  /* 0x0000000532157211 */ /* 0x080fe400010f0eff */
[----:B------:R-:W-:Y:S01]  /*0640*/  LEA.HI.X.SX32 R11, R58, R5, 0x1, P4 ;  /* 0x000000053a0b7211 */ /* 0x000fe200020f0eff */
[----:B------:R-:W2:Y:S01]  /*0650*/  @!P0 LDG.E.EL R31, desc[UR4][R6.64] ;  /* 0x00000004061f8981 */ /* 0x000ea2000c2e1900 */
[----:B------:R-:W-:Y:S02]  /*0660*/  LEA R46, P3, R10, UR6, 0x2 ;  /* 0x000000060a2e7c11 */ /* 0x000fe4000f8610ff */
[----:B------:R-:W-:Y:S02]  /*0670*/  LEA R34, P2, R16, UR6, 0x2 ;  /* 0x0000000610227c11 */ /* 0x000fe4000f8410ff */
[----:B------:R-:W-:Y:S02]  /*0680*/  SHF.R.S32.HI R5, RZ, 0x1f, R57 ;  /* 0x0000001fff057819 */ /* 0x000fe40000011439 */
[----:B------:R-:W-:-:S02]  /*0690*/  IADD3 R4, P5, R57, R12, RZ ;  /* 0x0000000c39047210 */ /* 0x000fc40007fbe0ff */
[----:B------:R-:W-:Y:S02]  /*06a0*/  LEA R14, P4, R8, UR6, 0x2 ;  /* 0x00000006080e7c11 */ /* 0x000fe4000f8810ff */
[----:B------:R-:W-:Y:S02]  /*06b0*/  LEA.HI.X R47, R10, UR7, R15, 0x2, P3 ;  /* 0x000000070a2f7c11 */ /* 0x000fe400098f140f */
[----:B------:R-:W-:Y:S02]  /*06c0*/  LEA.HI.X.SX32 R9, R12, R5, 0x1, P5 ;  /* 0x000000050c097211 */ /* 0x000fe400028f0eff */
[----:B------:R-:W-:Y:S02]  /*06d0*/  LEA.HI.X R35, R16, UR7, R21, 0x2, P2 ;  /* 0x0000000710237c11 */ /* 0x000fe400090f1415 */
[----:B------:R-:W-:Y:S02]  /*06e0*/  LEA.HI.X R15, R8, UR7, R11, 0x2, P4 ;  /* 0x00000007080f7c11 */ /* 0x000fe4000a0f140b */
[----:B------:R-:W-:-:S02]  /*06f0*/  LEA R42, P5, R4, UR6, 0x2 ;  /* 0x00000006042a7c11 */ /* 0x000fc4000f8a10ff */
[----:B------:R-:W-:Y:S02]  /*0700*/  IADD3 R11, P2, R57, R24, RZ ;  /* 0x00000018390b7210 */ /* 0x000fe40007f5e0ff */
[----:B------:R-:W-:Y:S02]  /*0710*/  LEA.HI.X R43, R4, UR7, R9, 0x2, P5 ;  /* 0x00000007042b7c11 */ /* 0x000fe4000a8f1409 */
[----:B------:R-:W-:Y:S02]  /*0720*/  LEA.HI.X.SX32 R32, R24, R5, 0x1, P2 ;  /* 0x0000000518207211 */ /* 0x000fe400010f0eff */
[----:B------:R-:W-:Y:S02]  /*0730*/  IADD3 R9, P4, R57, R30, RZ ;  /* 0x0000001e39097210 */ /* 0x000fe40007f9e0ff */
[----:B------:R-:W-:Y:S02]  /*0740*/  LEA R10, P2, R11, UR6, 0x2 ;  /* 0x000000060b0a7c11 */ /* 0x000fe4000f8410ff */
[----:B------:R-:W-:-:S02]  /*0750*/  CS2R R54, SRZ ;  /* 0x0000000000367805 */ /* 0x000fc4000001ff00 */
[----:B------:R-:W-:Y:S02]  /*0760*/  IADD3 R4, P5, R57, R48, RZ ;  /* 0x0000003039047210 */ /* 0x000fe40007fbe0ff */
[----:B------:R-:W-:Y:S02]  /*0770*/  ISETP.GT.AND P3, PT, R61, 0x17f, PT ;  /* 0x0000017f3d00780c */ /* 0x000fe40003f64270 */
[-C--:B------:R-:W-:Y:S01]  /*0780*/  LEA.HI.X.SX32 R16, R30, R5.reuse, 0x1, P4 ;  /* 0x000000051e107211 */ /* 0x080fe200020f0eff */
[----:B------:R1:W2:Y:S01]  /*0790*/  @!P0 LDG.E.EL R54, desc[UR4][R6.64] ;  /* 0x0000000406368981 */ /* 0x0002a2000c2e1900 */
[----:B------:R-:W-:Y:S02]  /*07a0*/  LEA.HI.X R11, R11, UR7, R32, 0x2, P2 ;  /* 0x000000070b0b7c11 */ /* 0x000fe400090f1420 */
[----:B------:R-:W-:Y:S02]  /*07b0*/  LEA.HI.X.SX32 R5, R48, R5, 0x1, P5 ;  /* 0x0000000530057211 */ /* 0x000fe400028f0eff */
[----:B------:R-:W-:-:S02]  /*07c0*/  LEA R32, P2, R4, UR6, 0x2 ;  /* 0x0000000604207c11 */ /* 0x000fc4000f8410ff */
[----:B------:R-:W-:Y:S02]  /*07d0*/  CS2R R44, SRZ ;  /* 0x00000000002c7805 */ /* 0x000fe4000001ff00 */
[----:B------:R-:W-:Y:S01]  /*07e0*/  LEA.HI.X R33, R4, UR7, R5, 0x2, P2 ;  /* 0x0000000704217c11 */ /* 0x000fe200090f1405 */
[----:B-1----:R-:W-:Y:S01]  /*07f0*/  IMAD.WIDE R4, R61, 0x4, R2 ;  /* 0x000000043d047825 */ /* 0x002fe200078e0202 */
[----:B0-----:R-:W0:Y:S03]  /*0800*/  LDC.64 R6, c[0x0][0x210] ;  /* 0x00008400ff067b82 */ /* 0x001e260000000a00 */
[----:B------:R-:W-:Y:S01]  /*0810*/  IMAD.MOV.U32 R37, RZ, RZ, RZ ;  /* 0x000000ffff257224 */ /* 0x000fe200078e00ff */
[----:B------:R-:W2:Y:S04]  /*0820*/  @P3 LDG.E.EL R45, desc[UR4][R4.64+-0x600] ;  /* 0xfffa0004042d3981 */ /* 0x000ea8000c2e1900 */
[----:B------:R-:W2:Y:S01]  /*0830*/  @P3 LDG.E.EL R55, desc[UR4][R4.64+-0x600] ;  /* 0xfffa000404373981 */ /* 0x000ea2000c2e1900 */
[----:B------:R-:W-:-:S02]  /*0840*/  ISETP.GT.AND P2, PT, R57, 0x17f, PT ;  /* 0x0000017f3900780c */ /* 0x000fc40003f44270 */
[----:B------:R-:W-:Y:S01]  /*0850*/  CS2R R40, SRZ ;  /* 0x0000000000287805 */ /* 0x000fe2000001ff00 */
[----:B------:R-:W2:Y:S01]  /*0860*/  @P3 LDG.E.EL R37, desc[UR4][R4.64+-0x600] ;  /* 0xfffa000404253981 */ /* 0x000ea2000c2e1900 */
[----:B------:R-:W-:Y:S01]  /*0870*/  IMAD.IADD R21, R61, 0x1, R28 ;  /* 0x000000013d157824 */ /* 0x000fe200078e021c */
[----:B------:R-:W-:Y:S01]  /*0880*/  CS2R R52, SRZ ;  /* 0x0000000000347805 */ /* 0x000fe2000001ff00 */
[----:B------:R-:W-:Y:S02]  /*0890*/  IMAD.MOV.U32 R29, RZ, RZ, RZ ;  /* 0x000000ffff1d7224 */ /* 0x000fe400078e00ff */
[----:B------:R-:W-:Y:S01]  /*08a0*/  IMAD.IADD R59, R57, 0x1, R30 ;  /* 0x00000001393b7824 */ /* 0x000fe200078e021e */
[----:B------:R-:W-:Y:S01]  /*08b0*/  LEA R8, P4, R9, UR6, 0x2 ;  /* 0x0000000609087c11 */ /* 0x000fe2000f8810ff */
[----:B------:R-:W-:Y:S01]  /*08c0*/  IMAD.MOV.U32 R39, RZ, RZ, RZ ;  /* 0x000000ffff277224 */ /* 0x000fe200078e00ff */
[----:B------:R-:W2:Y:S04]  /*08d0*/  @P3 LDG.E.EL R53, desc[UR4][R4.64+-0x600] ;  /* 0xfffa000404353981 */ /* 0x000ea8000c2e1900 */
[----:B------:R0:W2:Y:S01]  /*08e0*/  @P2 LDG.E.EL R40, desc[UR4][R10.64+-0x600] ;  /* 0xfffa00040a282981 */ /* 0x0000a2000c2e1900 */
[----:B------:R-:W-:-:S03]  /*08f0*/  IMAD.MOV.U32 R30, RZ, RZ, RZ ;  /* 0x000000ffff1e7224 */ /* 0x000fc600078e00ff */
[----:B------:R1:W2:Y:S04]  /*0900*/  @P3 LDG.E.EL R29, desc[UR4][R14.64+-0x600] ;  /* 0xfffa00040e1d3981 */ /* 0x0002a8000c2e1900 */
[----:B------:R0:W2:Y:S02]  /*0910*/  @P2 LDG.E.EL R41, desc[UR4][R42.64+-0x600] ;  /* 0xfffa00042a292981 */ /* 0x0000a4000c2e1900 */
[----:B0-----:R-:W-:Y:S01]  /*0920*/  IMAD.WIDE R10, R21, 0x4, R6 ;  /* 0x00000004150a7825 */ /* 0x001fe200078e0206 */
[----:B------:R-:W-:Y:S01]  /*0930*/  LEA.HI.X R9, R9, UR7, R16, 0x2, P4 ;  /* 0x0000000709097c11 */ /* 0x000fe2000a0f1410 */
[----:B------:R-:W2:Y:S02]  /*0940*/  @P3 LDG.E.EL R39, desc[UR4][R34.64+-0x600] ;  /* 0xfffa000422273981 */ /* 0x000ea4000c2e1900 */
[----:B------:R-:W-:-:S02]  /*0950*/  IMAD.IADD R21, R57, 0x1, R12 ;  /* 0x0000000139157824 */ /* 0x000fc400078e020c */
[----:B------:R0:W2:Y:S01]  /*0960*/  @!P1 LDG.E.EL R52, desc[UR4][R10.64] ;  /* 0x000000040a349981 */ /* 0x0000a2000c2e1900 */
[----:B-1----:R-:W-:Y:S01]  /*0970*/  CS2R R14, SRZ ;  /* 0x00000000000e7805 */ /* 0x002fe2000001ff00 */
[----:B------:R-:W-:Y:S02]  /*0980*/  IMAD.IADD R43, R61, 0x1, R50 ;  /* 0x000000013d2b7824 */ /* 0x000fe400078e0232 */
[----:B------:R-:W2:Y:S01]  /*0990*/  @P3 LDG.E.EL R44, desc[UR4][R46.64+-0x600] ;  /* 0xfffa00042e2c3981 */ /* 0x000ea2000c2e1900 */
[----:B0-----:R-:W-:-:S05]  /*09a0*/  IMAD.WIDE R10, R21, 0x4, R6 ;  /* 0x00000004150a7825 */ /* 0x001fca00078e0206 */
[----:B------:R0:W2:Y:S01]  /*09b0*/  @!P0 LDG.E.EL R30, desc[UR4][R10.64] ;  /* 0x000000040a1e8981 */ /* 0x0000a2000c2e1900 */
[----:B------:R-:W-:-:S05]  /*09c0*/  IMAD.WIDE R42, R43, 0x4, R6 ;  /* 0x000000042b2a7825 */ /* 0x000fca00078e0206 */
[----:B------:R1:W3:Y:S01]  /*09d0*/  @!P1 LDG.E.EL R15, desc[UR4][R42.64] ;  /* 0x000000042a0f9981 */ /* 0x0002e2000c2e1900 */
[----:B0-----:R-:W-:-:S04]  /*09e0*/  IMAD.WIDE R10, R57, 0x4, R2 ;  /* 0x00000004390a7825 */ /* 0x001fc800078e0202 */
[----:B------:R-:W-:Y:S01]  /*09f0*/  IMAD.MOV.U32 R16, RZ, RZ, RZ ;  /* 0x000000ffff107224 */ /* 0x000fe200078e00ff */
[----:B------:R-:W3:Y:S01]  /*0a00*/  @P2 LDG.E.EL R14, desc[UR4][R10.64+-0x600] ;  /* 0xfffa00040a0e2981 */ /* 0x000ee2000c2e1900 */
[----:B-1----:R-:W-:Y:S01]  /*0a10*/  CS2R R42, SRZ ;  /* 0x00000000002a7805 */ /* 0x002fe2000001ff00 */
[----:B------:R-:W-:Y:S01]  /*0a20*/  IMAD.MOV.U32 R21, RZ, RZ, RZ ;  /* 0x000000ffff157224 */ /* 0x000fe200078e00ff */
[----:B------:R-:W-:Y:S01]  /*0a30*/  CS2R R34, SRZ ;  /* 0x0000000000227805 */ /* 0x000fe2000001ff00 */
[C---:B------:R-:W-:Y:S01]  /*0a40*/  IMAD.IADD R47, R61.reuse, 0x1, R56 ;  /* 0x000000013d2f7824 */ /* 0x040fe200078e0238 */
[----:B------:R0:W3:Y:S01]  /*0a50*/  @P3 LDG.E.EL R16, desc[UR4][R18.64+-0x600] ;  /* 0xfffa000412103981 */ /* 0x0000e2000c2e1900 */
[----:B------:R-:W-:Y:S02]  /*0a60*/  IMAD.IADD R27, R61, 0x1, R58 ;  /* 0x000000013d1b7824 */ /* 0x000fe400078e023a */
[C---:B------:R-:W-:Y:S01]  /*0a70*/  IMAD.IADD R49, R57.reuse, 0x1, R24 ;  /* 0x0000000139317824 */ /* 0x040fe200078e0218 */
[----:B------:R-:W4:Y:S01]  /*0a80*/  @P2 LDG.E.EL R43, desc[UR4][R10.64+-0x600] ;  /* 0xfffa00040a2b2981 */ /* 0x000f22000c2e1900 */
[----:B------:R-:W-:Y:S01]  /*0a90*/  IMAD.IADD R63, R57, 0x1, R48 ;  /* 0x00000001393f7824 */ /* 0x000fe200078e0230 */
[----:B------:R-:W-:Y:S01]  /*0aa0*/  CS2R R50, SRZ ;  /* 0x0000000000327805 */ /* 0x000fe2000001ff00 */
[----:B------:R-:W-:Y:S01]  /*0ab0*/  IMAD.MOV.U32 R28, RZ, RZ, RZ ;  /* 0x000000ffff1c7224 */ /* 0x000fe200078e00ff */
[----:B------:R-:W4:Y:S01]  /*0ac0*/  @P2 LDG.E.EL R21, desc[UR4][R10.64+-0x600] ;  /* 0xfffa00040a152981 */ /* 0x000f22000c2e1900 */
[----:B------:R-:W1:Y:S03]  /*0ad0*/  LDC.64 R2, c[0x0][0x230] ;  /* 0x00008c00ff027b82 */ /* 0x000e660000000a00 */
[----:B------:R-:W5:Y:S01]  /*0ae0*/  @P2 LDG.E.EL R42, desc[UR4][R10.64+-0x600] ;  /* 0xfffa00040a2a2981 */ /* 0x000f62000c2e1900 */
[----:B0-----:R-:W-:-:S03]  /*0af0*/  CS2R R18, SRZ ;  /* 0x0000000000127805 */ /* 0x001fc6000001ff00 */
[----:B------:R-:W5:Y:S04]  /*0b00*/  @P2 LDG.E.EL R35, desc[UR4][R32.64+-0x600] ;  /* 0xfffa000420232981 */ /* 0x000f68000c2e1900 */
[----:B------:R0:W5:Y:S02]  /*0b10*/  @P2 LDG.E.EL R19, desc[UR4][R8.64+-0x600] ;  /* 0xfffa000408132981 */ /* 0x000164000c2e1900 */
[----:B0-----:R-:W0:Y:S01]  /*0b20*/  LDC.64 R8, c[0x0][0x218] ;  /* 0x00008600ff087b82 */ /* 0x001e220000000a00 */
[----:B------:R-:W-:-:S04]  /*0b30*/  IMAD.WIDE R46, R47, 0x4, R6 ;  /* 0x000000042f2e7825 */ /* 0x000fc800078e0206 */
[--C-:B------:R-:W-:Y:S01]  /*0b40*/  IMAD.WIDE R32, R27, 0x4, R6.reuse ;  /* 0x000000041b207825 */ /* 0x100fe200078e0206 */
[----:B------:R-:W5:Y:S03]  /*0b50*/  @!P1 LDG.E.EL R28, desc[UR4][R46.64] ;  /* 0x000000042e1c9981 */ /* 0x000f66000c2e1900 */
[--C-:B------:R-:W-:Y:S01]  /*0b60*/  IMAD.WIDE R48, R49, 0x4, R6.reuse ;  /* 0x0000000431307825 */ /* 0x100fe200078e0206 */
[----:B------:R1:W5:Y:S03]  /*0b70*/  @!P1 LDG.E.EL R50, desc[UR4][R32.64] ;  /* 0x0000000420329981 */ /* 0x000366000c2e1900 */
[----:B------:R-:W-:-:S04]  /*0b80*/  IMAD.WIDE R58, R59, 0x4, R6 ;  /* 0x000000043b3a7825 */ /* 0x000fc800078e0206 */
[----:B------:R-:W-:Y:S02]  /*0b90*/  IMAD.WIDE R62, R63, 0x4, R6 ;  /* 0x000000043f3e7825 */ /* 0x000fe400078e0206 */
[----:B------:R-:W0:Y:S01]  /*0ba0*/  LDC.64 R6, c[0x0][0x228] ;  /* 0x00008a00ff067b82 */ /* 0x000e220000000a00 */
[----:B-1----:R-:W-:Y:S01]  /*0bb0*/  CS2R R32, SRZ ;  /* 0x0000000000207805 */ /* 0x002fe2000001ff00 */
[----:B------:R-:W-:Y:S02]  /*0bc0*/  IMAD.MOV.U32 R24, RZ, RZ, RZ ;  /* 0x000000ffff187224 */ /* 0x000fe400078e00ff */
[----:B0-----:R-:W-:Y:S01]  /*0bd0*/  IMAD.WIDE R4, R61, 0x4, R8 ;  /* 0x000000043d047825 */ /* 0x001fe200078e0208 */
[----:B------:R-:W-:Y:S01]  /*0be0*/  CS2R R46, SRZ ;  /* 0x00000000002e7805 */ /* 0x000fe2000001ff00 */
[----:B------:R-:W5:Y:S04]  /*0bf0*/  @!P0 LDG.E.EL R34, desc[UR4][R62.64] ;  /* 0x000000043e228981 */ /* 0x000f68000c2e1900 */
[----:B------:R-:W5:Y:S04]  /*0c00*/  @!P1 LDG.E.EL R24, desc[UR4][R4.64] ;  /* 0x0000000404189981 */ /* 0x000f68000c2e1900 */
[----:B------:R-:W5:Y:S04]  /*0c10*/  @!P1 LDG.E.EL R33, desc[UR4][R4.64] ;  /* 0x0000000404219981 */ /* 0x000f68000c2e1900 */
[----:B------:R-:W5:Y:S04]  /*0c20*/  @!P1 LDG.E.EL R18, desc[UR4][R4.64] ;  /* 0x0000000404129981 */ /* 0x000f68000c2e1900 */
[----:B------:R0:W5:Y:S01]  /*0c30*/  @!P1 LDG.E.EL R51, desc[UR4][R4.64] ;  /* 0x0000000404339981 */ /* 0x000162000c2e1900 */
[----:B------:R-:W-:-:S02]  /*0c40*/  IMAD.MOV.U32 R27, RZ, RZ, RZ ;  /* 0x000000ffff1b7224 */ /* 0x000fc400078e00ff */
[----:B------:R-:W-:Y:S01]  /*0c50*/  IMAD.MOV.U32 R12, RZ, RZ, RZ ;  /* 0x000000ffff0c7224 */ /* 0x000fe200078e00ff */
[----:B------:R1:W5:Y:S01]  /*0c60*/  @!P0 LDG.E.EL R47, desc[UR4][R48.64] ;  /* 0x00000004302f8981 */ /* 0x000362000c2e1900 */
[----:B------:R-:W-:Y:S01]  /*0c70*/  IMAD.WIDE R8, R57, 0x4, R8 ;  /* 0x0000000439087825 */ /* 0x000fe200078e0208 */
[----:B------:R-:W-:Y:S02]  /*0c80*/  CS2R R64, SRZ ;  /* 0x0000000000407805 */ /* 0x000fe4000001ff00 */
[----:B------:R1:W5:Y:S01]  /*0c90*/  @!P0 LDG.E.EL R27, desc[UR4][R58.64] ;  /* 0x000000043a1b8981 */ /* 0x000362000c2e1900 */
[----:B0-----:R-:W0:Y:S01]  /*0ca0*/  LDC.64 R4, c[0x0][0x240] ;  /* 0x00009000ff047b82 */ /* 0x001e220000000a00 */
[----:B------:R-:W-:Y:S02]  /*0cb0*/  IMAD.MOV.U32 R56, RZ, RZ, RZ ;  /* 0x000000ffff387224 */ /* 0x000fe400078e00ff */
[----:B------:R-:W5:Y:S01]  /*0cc0*/  @!P0 LDG.E.EL R32, desc[UR4][R8.64] ;  /* 0x0000000408208981 */ /* 0x000f62000c2e1900 */
[----:B-1----:R-:W-:Y:S01]  /*0cd0*/  CS2R R48, SRZ ;  /* 0x0000000000307805 */ /* 0x002fe2000001ff00 */
[----:B------:R-:W-:-:S02]  /*0ce0*/  IMAD.WIDE R10, R61, 0x4, R6 ;  /* 0x000000043d0a7825 */ /* 0x000fc400078e0206 */
[----:B------:R-:W5:Y:S01]  /*0cf0*/  @!P0 LDG.E.EL R12, desc[UR4][R8.64] ;  /* 0x00000004080c8981 */ /* 0x000f62000c2e1900 */
[----:B------:R-:W-:Y:S02]  /*0d00*/  CS2R R62, SRZ ;  /* 0x00000000003e7805 */ /* 0x000fe4000001ff00 */
[----:B------:R-:W-:Y:S01]  /*0d10*/  CS2R R58, SRZ ;  /* 0x00000000003a7805 */ /* 0x000fe2000001ff00 */
[----:B------:R-:W-:Y:S01]  /*0d20*/  IMAD.MOV.U32 R60, RZ, RZ, RZ ;  /* 0x000000ffff3c7224 */ /* 0x000fe200078e00ff */
[----:B------:R-:W5:Y:S04]  /*0d30*/  @!P0 LDG.E.EL R49, desc[UR4][R8.64] ;  /* 0x0000000408318981 */ /* 0x000f68000c2e1900 */
[----:B------:R1:W5:Y:S01]  /*0d40*/  @!P0 LDG.E.EL R48, desc[UR4][R8.64] ;  /* 0x0000000408308981 */ /* 0x000362000c2e1900 */
[----:B------:R-:W-:-:S02]  /*0d50*/  CS2R R66, SRZ ;  /* 0x0000000000427805 */ /* 0x000fc4000001ff00 */
[----:B------:R-:W-:Y:S01]  /*0d60*/  CS2R R68, SRZ ;  /* 0x0000000000447805 */ /* 0x000fe2000001ff00 */
[----:B------:R-:W5:Y:S04]  /*0d70*/  @!P1 LDG.E.EL R46, desc[UR4][R10.64] ;  /* 0x000000040a2e9981 */ /* 0x000f68000c2e1900 */
[----:B------:R-:W5:Y:S01]  /*0d80*/  @!P1 LDG.E.EL R59, desc[UR4][R10.64] ;  /* 0x000000040a3b9981 */ /* 0x000f62000c2e1900 */
[----:B-1----:R-:W-:Y:S02]  /*0d90*/  IMAD.WIDE R8, R57, 0x4, R6 ;  /* 0x0000000439087825 */ /* 0x002fe400078e0206 */
[----:B------:R-:W1:Y:S01]  /*0da0*/  LDC.64 R6, c[0x0][0x250] ;  /* 0x00009400ff067b82 */ /* 0x000e620000000a00 */
[----:B------:R-:W5:Y:S04]  /*0db0*/  @!P1 LDG.E.EL R56, desc[UR4][R10.64] ;  /* 0x000000040a389981 */ /* 0x000f68000c2e1900 */
[----:B------:R0:W5:Y:S04]  /*0dc0*/  @!P1 LDG.E.EL R58, desc[UR4][R10.64] ;  /* 0x000000040a3a9981 */ /* 0x000168000c2e1900 */
[----:B------:R-:W5:Y:S04]  /*0dd0*/  @!P0 LDG.E.EL R60, desc[UR4][R8.64] ;  /* 0x00000004083c8981 */ /* 0x000f68000c2e1900 */
[----:B------:R-:W5:Y:S01]  /*0de0*/  @!P0 LDG.E.EL R64, desc[UR4][R8.64] ;  /* 0x0000000408408981 */ /* 0x000f62000c2e1900 */
[----:B0-----:R-:W-:-:S03]  /*0df0*/  IMAD.WIDE R10, R61, 0x4, R2 ;  /* 0x000000043d0a7825 */ /* 0x001fc600078e0202 */
[----:B------:R-:W5:Y:S04]  /*0e00*/  @!P0 LDG.E.EL R62, desc[UR4][R8.64] ;  /* 0x00000004083e8981 */ /* 0x000f68000c2e1900 */
[----:B------:R0:W5:Y:S04]  /*0e10*/  @!P0 LDG.E.EL R63, desc[UR4][R8.64] ;  /* 0x00000004083f8981 */ /* 0x000168000c2e1900 */
[----:B------:R-:W5:Y:S04]  /*0e20*/  @!P1 LDG.E.EL R65, desc[UR4][R10.64] ;  /* 0x000000040a419981 */ /* 0x000f68000c2e1900 */
[----:B------:R-:W5:Y:S01]  /*0e30*/  @!P1 LDG.E.EL R66, desc[UR4][R10.64] ;  /* 0x000000040a429981 */ /* 0x000f62000c2e1900 */
[----:B0-----:R-:W-:-:S02]  /*0e40*/  IMAD.WIDE R8, R57, 0x4, R2 ;  /* 0x0000000439087825 */ /* 0x001fc400078e0202 */
[----:B------:R-:W0:Y:S01]  /*0e50*/  LDC.64 R2, c[0x0][0x258] ;  /* 0x00009600ff027b82 */ /* 0x000e220000000a00 */
[----:B------:R-:W5:Y:S04]  /*0e60*/  @!P1 LDG.E.EL R68, desc[UR4][R10.64] ;  /* 0x000000040a449981 */ /* 0x000f68000c2e1900 */
[----:B------:R1:W5:Y:S01]  /*0e70*/  @!P1 LDG.E.EL R67, desc[UR4][R10.64] ;  /* 0x000000040a439981 */ /* 0x000362000c2e1900 */
[----:B------:R-:W-:Y:S02]  /*0e80*/  CS2R R74, SRZ ;  /* 0x00000000004a7805 */ /* 0x000fe4000001ff00 */
[----:B------:R-:W-:Y:S02]  /*0e90*/  CS2R R72, SRZ ;  /* 0x0000000000487805 */ /* 0x000fe4000001ff00 */
[----:B------:R-:W-:-:S02]  /*0ea0*/  CS2R R70, SRZ ;  /* 0x0000000000467805 */ /* 0x000fc4000001ff00 */
[----:B------:R-:W-:Y:S02]  /*0eb0*/  CS2R R80, SRZ ;  /* 0x0000000000507805 */ /* 0x000fe4000001ff00 */
[----:B------:R-:W-:Y:S02]  /*0ec0*/  CS2R R76, SRZ ;  /* 0x00000000004c7805 */ /* 0x000fe4000001ff00 */
[----:B------:R-:W-:Y:S02]  /*0ed0*/  CS2R R84, SRZ ;  /* 0x0000000000547805 */ /* 0x000fe4000001ff00 */
[----:B------:R-:W-:Y:S01]  /*0ee0*/  CS2R R82, SRZ ;  /* 0x0000000000527805 */ /* 0x000fe2000001ff00 */
[----:B------:R-:W5:Y:S01]  /*0ef0*/  @!P0 LDG.E.EL R73, desc[UR4][R8.64] ;  /* 0x0000000408498981 */ /* 0x000f62000c2e1900 */
[--C-:B-1----:R-:W-:Y:S01]  /*0f00*/  IMAD.WIDE R10, R61, 0x4, R4.reuse ;  /* 0x000000043d0a7825 */ /* 0x102fe200078e0204 */
[----:B------:R-:W-:Y:S02]  /*0f10*/  CS2R R78, SRZ ;  /* 0x00000000004e7805 */ /* 0x000fe4000001ff00 */
[----:B------:R-:W5:Y:S04]  /*0f20*/  @!P0 LDG.E.EL R70, desc[UR4][R8.64] ;  /* 0x0000000408468981 */ /* 0x000f68000c2e1900 */
[----:B------:R-:W5:Y:S01]  /*0f30*/  @P3 LDG.E.EL R69, desc[UR4][R10.64+-0x600] ;  /* 0xfffa00040a453981 */ /* 0x000f62000c2e1900 */
[----:B------:R-:W-:-:S03]  /*0f40*/  IMAD.WIDE R4, R57, 0x4, R4 ;  /* 0x0000000439047825 */ /* 0x000fc600078e0204 */
[----:B------:R-:W5:Y:S04]  /*0f50*/  @P3 LDG.E.EL R75, desc[UR4][R10.64+-0x600] ;  /* 0xfffa00040a4b3981 */ /* 0x000f68000c2e1900 */
[----:B------:R-:W5:Y:S04]  /*0f60*/  @!P0 LDG.E.EL R72, desc[UR4][R8.64] ;  /* 0x0000000408488981 */ /* 0x000f68000c2e1900 */
[----:B------:R1:W5:Y:S04]  /*0f70*/  @!P0 LDG.E.EL R71, desc[UR4][R8.64] ;  /* 0x0000000408478981 */ /* 0x000368000c2e1900 */
[----:B------:R-:W5:Y:S04]  /*0f80*/  @P3 LDG.E.EL R74, desc[UR4][R10.64+-0x600] ;  /* 0xfffa00040a4a3981 */ /* 0x000f68000c2e1900 */
[----:B------:R-:W5:Y:S01]  /*0f90*/  @P2 LDG.E.EL R80, desc[UR4][R4.64+-0x600] ;  /* 0xfffa000404502981 */ /* 0x000f62000c2e1900 */
[----:B-1----:R-:W-:-:S03]  /*0fa0*/  IMAD.WIDE R8, R61, 0x4, R6 ;  /* 0x000000043d087825 */ /* 0x002fc600078e0206 */
[----:B------:R1:W5:Y:S01]  /*0fb0*/  @P3 LDG.E.EL R76, desc[UR4][R10.64+-0x600] ;  /* 0xfffa00040a4c3981 */ /* 0x000362000c2e1900 */
[----:B------:R-:W-:-:S03]  /*0fc0*/  CS2R R86, SRZ ;  /* 0x0000000000567805 */ /* 0x000fc6000001ff00 */
[----:B------:R-:W5:Y:S01]  /*0fd0*/  @P2 LDG.E.EL R81, desc[UR4][R4.64+-0x600] ;  /* 0xfffa000404512981 */ /* 0x000f62000c2e1900 */
[----:B------:R-:W-:-:S03]  /*0fe0*/  IMAD.WIDE R6, R57, 0x4, R6 ;  /* 0x0000000439067825 */ /* 0x000fc600078e0206 */
[----:B------:R-:W5:Y:S01]  /*0ff0*/  @P3 LDG.E.EL R77, desc[UR4][R8.64+-0x600] ;  /* 0xfffa0004084d3981 */ /* 0x000f62000c2e1900 */
[----:B-1----:R-:W-:-:S03]  /*1000*/  CS2R R10, SRZ ;  /* 0x00000000000a7805 */ /* 0x002fc6000001ff00 */
[----:B------:R-:W5:Y:S04]  /*1010*/  @P3 LDG.E.EL R84, desc[UR4][R8.64+-0x600] ;  /* 0xfffa000408543981 */ /* 0x000f68000c2e1900 */
[----:B------:R-:W5:Y:S04]  /*1020*/  @P3 LDG.E.EL R83, desc[UR4][R8.64+-0x600] ;  /* 0xfffa000408533981 */ /* 0x000f68000c2e1900 */
[----:B------:R1:W5:Y:S04]  /*1030*/  @P3 LDG.E.EL R82, desc[UR4][R8.64+-0x600] ;  /* 0xfffa000408523981 */ /* 0x000368000c2e1900 */
[----:B------:R-:W5:Y:S04]  /*1040*/  @P2 LDG.E.EL R79, desc[UR4][R4.64+-0x600] ;  /* 0xfffa0004044f2981 */ /* 0x000f68000c2e1900 */
[----:B------:R0:W5:Y:S01]  /*1050*/  @P2 LDG.E.EL R78, desc[UR4][R4.64+-0x600] ;  /* 0xfffa0004044e2981 */ /* 0x000162000c2e1900 */
[----:B-1----:R-:W-:Y:S01]  /*1060*/  CS2R R8, SRZ ;  /* 0x0000000000087805 */ /* 0x002fe2000001ff00 */
[----:B------:R-:W-:-:S02]  /*1070*/  IMAD.MOV.U32 R88, RZ, RZ, RZ ;  /* 0x000000ffff587224 */ /* 0x000fc400078e00ff */
[----:B------:R-:W5:Y:S04]  /*1080*/  @P2 LDG.E.EL R10, desc[UR4][R6.64+-0x600] ;  /* 0xfffa0004060a2981 */ /* 0x000f68000c2e1900 */
[----:B------:R-:W5:Y:S01]  /*1090*/  @P2 LDG.E.EL R86, desc[UR4][R6.64+-0x600] ;  /* 0xfffa000406562981 */ /* 0x000f62000c2e1900 */
[----:B0-----:R-:W-:-:S03]  /*10a0*/  IMAD.WIDE R4, R61, 0x4, R2 ;  /* 0x000000043d047825 */ /* 0x001fc600078e0202 */
[----:B------:R-:W5:Y:S01]  /*10b0*/  @P2 LDG.E.EL R85, desc[UR4][R6.64+-0x600] ;  /* 0xfffa000406552981 */ /* 0x000f62000c2e1900 */
[----:B------:R-:W-:-:S03]  /*10c0*/  IMAD.MOV.U32 R61, RZ, RZ, RZ ;  /* 0x000000ffff3d7224 */ /* 0x000fc600078e00ff */
[----:B------:R0:W5:Y:S01]  /*10d0*/  @P2 LDG.E.EL R11, desc[UR4][R6.64+-0x600] ;  /* 0xfffa0004060b2981 */ /* 0x000162000c2e1900 */
[----:B------:R-:W-:-:S03]  /*10e0*/  IMAD.WIDE R2, R57, 0x4, R2 ;  /* 0x0000000439027825 */ /* 0x000fc600078e0202 */
[----:B------:R-:W5:Y:S01]  /*10f0*/  @P3 LDG.E.EL R9, desc[UR4][R4.64+-0x600] ;  /* 0xfffa000404093981 */ /* 0x000f62000c2e1900 */
[----:B------:R-:W-:-:S03]  /*1100*/  IMAD.MOV.U32 R57, RZ, RZ, RZ ;  /* 0x000000ffff397224 */ /* 0x000fc600078e00ff */
[----:B------:R-:W5:Y:S01]  /*1110*/  @P3 LDG.E.EL R8, desc[UR4][R4.64+-0x600] ;  /* 0xfffa000404083981 */ /* 0x000f62000c2e1900 */
[----:B0-----:R-:W-:-:S03]  /*1120*/  CS2R R6, SRZ ;  /* 0x0000000000067805 */ /* 0x001fc6000001ff00 */
[----:B------:R-:W5:Y:S04]  /*1130*/  @P3 LDG.E.EL R87, desc[UR4][R4.64+-0x600] ;  /* 0xfffa000404573981 */ /* 0x000f68000c2e1900 */
[----:B------:R4:W5:Y:S01]  /*1140*/  @P3 LDG.E.EL R61, desc[UR4][R4.64+-0x600] ;  /* 0xfffa0004043d3981 */ /* 0x000962000c2e1900 */
[----:B--2---:R-:W-:-:S03]  /*1150*/  SEL R0, R0, RZ, !P1 ;  /* 0x000000ff00007207 */ /* 0x004fc60004800000 */
[----:B------:R-:W2:Y:S04]  /*1160*/  @P2 LDG.E.EL R88, desc[UR4][R2.64+-0x600] ;  /* 0xfffa000402582981 */ /* 0x000ea8000c2e1900 */
[----:B------:R-:W2:Y:S04]  /*1170*/  @P2 LDG.E.EL R57, desc[UR4][R2.64+-0x600] ;  /* 0xfffa000402392981 */ /* 0x000ea8000c2e1900 */
[----:B------:R-:W2:Y:S04]  /*1180*/  @P2 LDG.E.EL R7, desc[UR4][R2.64+-0x600] ;  /* 0xfffa000402072981 */ /* 0x000ea8000c2e1900 */
[----:B------:R0:W2:Y:S01]  /*1190*/  @P2 LDG.E.EL R6, desc[UR4][R2.64+-0x600] ;  /* 0xfffa000402062981 */ /* 0x0000a2000c2e1900 */
[----:B------:R-:W-:Y:S01]  /*11a0*/  FADD R90, R0, 0.0010000000474974513054 ;  /* 0x3a83126f005a7421 */ /* 0x000fe20000000000 */
[----:B---3--:R-:W-:-:S05]  /*11b0*/  SEL R13, R13, RZ, !P1 ;  /* 0x000000ff0d0d7207 */ /* 0x008fca0004800000 */
[----:B------:R-:W1:Y:S01]  /*11c0*/  MUFU.SQRT R90, R90 ;  /* 0x0000005a005a7308 */ /* 0x000e620000002000 */
[----:B------:R-:W-:Y:S01]  /*11d0*/  FADD R89, R13, 0.0010000000474974513054 ;  /* 0x3a83126f0d597421 */ /* 0x000fe20000000000 */
[----:B----4-:R-:W-:-:S06]  /*11e0*/  SEL R4, R20, RZ, !P1 ;  /* 0x000000ff14047207 */ /* 0x010fcc0004800000 */
[----:B------:R-:W3:Y:S01]  /*11f0*/  MUFU.SQRT R89, R89 ;  /* 0x0000005900597308 */ /* 0x000ee20000002000 */
[----:B------:R-:W-:Y:S01]  /*1200*/  FADD R4, R4, 0.0010000000474974513054 ;  /* 0x3a83126f04047421 */ /* 0x000fe20000000000 */
[----:B-----5:R-:W-:Y:S02]  /*1210*/  SEL R5, R25, RZ, !P1 ;  /* 0x000000ff19057207 */ /* 0x020fe40004800000 */
[----:B-1----:R-:W-:-:S04]  /*1220*/  FSETP.GT.AND P5, PT, R90, 8.50705917302346158658e+37, PT ;  /* 0x7e8000005a00780b */ /* 0x002fc80003fa4000 */
[----:B------:R-:W1:Y:S01]  /*1230*/  MUFU.SQRT R25, R4 ;  /* 0x0000000400197308 */ /* 0x000e620000002000 */
[----:B------:R-:W-:Y:S01]  /*1240*/  FSETP.GEU.AND P6, PT, R90, 1.175494350822287508e-38, PT ;  /* 0x008000005a00780b */ /* 0x000fe20003fce000 */
[----:B------:R-:W-:Y:S01]  /*1250*/  IMAD.MOV.U32 R0, RZ, RZ, 0x3e800000 ;  /* 0x3e800000ff007424 */ /* 0x000fe200078e00ff */
[----:B---3--:R-:W-:Y:S01]  /*1260*/  FSETP.GT.AND P4, PT, R89, 8.50705917302346158658e+37, PT ;  /* 0x7e8000005900780b */ /* 0x008fe20003f84000 */
[----:B------:R-:W-:-:S03]  /*1270*/  FADD R5, R5, 0.0010000000474974513054 ;  /* 0x3a83126f05057421 */ /* 0x000fc60000000000 */
[----:B0-----:R-:W-:Y:S02]  /*1280*/  FSEL R3, R0, 1, P5 ;  /* 0x3f80000000037808 */ /* 0x001fe40002800000 */
[----:B------:R-:W-:Y:S01]  /*1290*/  @P5 FMUL R90, R90, 0.25 ;  /* 0x3e8000005a5a5820 */ /* 0x000fe20000400000 */
[----:B------:R-:W-:-:S04]  /*12a0*/  SEL R13, R22, RZ, !P0 ;  /* 0x000000ff160d7207 */ /* 0x000fc80004000000 */
[----:B------:R-:W-:Y:S01]  /*12b0*/  @!P6 FMUL R3, R3, 16777216 ;  /* 0x4b8000000303e820 */ /* 0x000fe20000400000 */
[----:B------:R-:W-:Y:S01]  /*12c0*/  @!P6 FMUL R90, R90, 16777216 ;  /* 0x4b8000005a5ae820 */ /* 0x000fe20000400000 */
[----:B-1----:R-:W-:Y:S01]  /*12d0*/  FSETP.GT.AND P6, PT, R25, 8.50705917302346158658e+37, PT ;  /* 0x7e8000001900780b */ /* 0x002fe20003fc4000 */
[----:B------:R-:W0:Y:S01]  /*12e0*/  MUFU.SQRT R5, R5 ;  /* 0x0000000500057308 */ /* 0x000e220000002000 */
[C---:B------:R-:W-:Y:S01]  /*12f0*/  FSETP.GEU.AND P5, PT, R89.reuse, 1.175494350822287508e-38, PT ;  /* 0x008000005900780b */ /* 0x040fe20003fae000 */
[----:B------:R-:W-:Y:S01]  /*1300*/  @P4 FMUL R89, R89, 0.25 ;  /* 0x3e80000059594820 */ /* 0x000fe20000400000 */
[----:B------:R-:W-:Y:S01]  /*1310*/  FSEL R4, R0, 1, P4 ;  /* 0x3f80000000047808 */ /* 0x000fe20002000000 */
[----:B------:R-:W-:Y:S01]  /*1320*/  FADD R13, R13, 0.0010000000474974513054 ;  /* 0x3a83126f0d0d7421 */ /* 0x000fe20000000000 */
[----:B------:R-:W-:-:S03]  /*1330*/  FSETP.GEU.AND P4, PT, R25, 1.175494350822287508e-38, PT ;  /* 0x008000001900780b */ /* 0x000fc60003f8e000 */
[----:B------:R-:W1:Y:S01]  /*1340*/  MUFU.RCP R2, R90 ;  /* 0x0000005a00027308 */ /* 0x000e620000001000 */
[----:B------:R-:W-:-:S03]  /*1350*/  SEL R20, R26, RZ, !P0 ;  /* 0x000000ff1a147207 */ /* 0x000fc60004000000 */
[----:B------:R-:W-:-:S04]  /*1360*/  @P6 FMUL R25, R25, 0.25 ;  /* 0x3e80000019196820 */ /* 0x000fc80000400000 */
[----:B------:R-:W3:Y:S01]  /*1370*/  MUFU.SQRT R13, R13 ;  /* 0x0000000d000d7308 */ /* 0x000ee20000002000 */
[----:B------:R-:W-:Y:S01]  /*1380*/  FADD R20, R20, 0.0010000000474974513054 ;  /* 0x3a83126f14147421 */ /* 0x000fe20000000000 */
[----:B------:R-:W-:Y:S01]  /*1390*/  @!P5 FMUL R89, R89, 16777216 ;  /* 0x4b8000005959d820 */ /* 0x000fe20000400000 */
[----:B------:R-:W-:Y:S01]  /*13a0*/  @!P5 FMUL R4, R4, 16777216 ;  /* 0x4b8000000404d820 */ /* 0x000fe20000400000 */
[----:B0-----:R-:W-:Y:S01]  /*13b0*/  FSETP.GT.AND P5, PT, R5, 8.50705917302346158658e+37, PT ;  /* 0x7e8000000500780b */ /* 0x001fe20003fa4000 */
[----:B------:R-:W-:Y:S01]  /*13c0*/  @!P4 FMUL R25, R25, 16777216 ;  /* 0x4b8000001919c820 */ /* 0x000fe20000400000 */
[----:B------:R-:W-:Y:S01]  /*13d0*/  FSEL R22, R0, 1, P6 ;  /* 0x3f80000000167808 */ /* 0x000fe20003000000 */
[----:B-1----:R-:W-:Y:S01]  /*13e0*/  FMUL R2, R2, R3 ;  /* 0x0000000302027220 */ /* 0x002fe20000400000 */
[----:B------:R-:W0:Y:S01]  /*13f0*/  MUFU.SQRT R20, R20 ;  /* 0x0000001400147308 */ /* 0x000e220000002000 */
[----:B------:R-:W-:Y:S02]  /*1400*/  FSETP.GEU.AND P6, PT, R5, 1.175494350822287508e-38, PT ;  /* 0x008000000500780b */ /* 0x000fe40003fce000 */
[----:B------:R-:W-:-:S05]  /*1410*/  @!P4 FMUL R22, R22, 16777216 ;  /* 0x4b8000001616c820 */ /* 0x000fca0000400000 */
[----:B------:R-:W1:Y:S01]  /*1420*/  MUFU.RCP R3, R25 ;  /* 0x0000001900037308 */ /* 0x000e620000001000 */
[----:B---3--:R-:W-:Y:S01]  /*1430*/  FSETP.GT.AND P4, PT, R13, 8.50705917302346158658e+37, PT ;  /* 0x7e8000000d00780b */ /* 0x008fe20003f84000 */
[----:B------:R-:W-:Y:S01]  /*1440*/  @P5 FMUL R5, R5, 0.25 ;  /* 0x3e80000005055820 */ /* 0x000fe20000400000 */
[----:B------:R-:W-:-:S03]  /*1450*/  FSEL R26, R0, 1, P5 ;  /* 0x3f800000001a7808 */ /* 0x000fc60002800000 */
[----:B------:R-:W-:Y:S02]  /*1460*/  @!P6 FMUL R5, R5, 16777216 ;  /* 0x4b8000000505e820 */ /* 0x000fe40000400000 */
[----:B------:R-:W-:Y:S01]  /*1470*/  @!P6 FMUL R26, R26, 16777216 ;  /* 0x4b8000001a1ae820 */ /* 0x000fe20000400000 */
[----:B0-----:R-:W-:Y:S02]  /*1480*/  FSETP.GT.AND P6, PT, R20, 8.50705917302346158658e+37, PT ;  /* 0x7e8000001400780b */ /* 0x001fe40003fc4000 */
[----:B------:R-:W-:-:S03]  /*1490*/  FSETP.GEU.AND P5, PT, R13, 1.175494350822287508e-38, PT ;  /* 0x008000000d00780b */ /* 0x000fc60003fae000 */
[----:B------:R-:W-:Y:S01]  /*14a0*/  @P4 FMUL R13, R13, 0.25 ;  /* 0x3e8000000d0d4820 */ /* 0x000fe20000400000 */
[----:B-1----:R-:W-:Y:S01]  /*14b0*/  FMUL R3, R3, R22 ;  /* 0x0000001603037220 */ /* 0x002fe20000400000 */
[----:B------:R-:W-:Y:S02]  /*14c0*/  FSEL R22, R0, 1, P4 ;  /* 0x3f80000000167808 */ /* 0x000fe40002000000 */
[C---:B------:R-:W-:Y:S02]  /*14d0*/  FSETP.GEU.AND P4, PT, R20.reuse, 1.175494350822287508e-38, PT ;  /* 0x008000001400780b */ /* 0x040fe40003f8e000 */
[----:B------:R-:W-:Y:S01]  /*14e0*/  SEL R25, R31, RZ, !P0 ;  /* 0x000000ff1f197207 */ /* 0x000fe20004000000 */
[----:B------:R-:W0:Y:S01]  /*14f0*/  MUFU.RCP R5, R5 ;  /* 0x0000000500057308 */ /* 0x000e220000001000 */
[----:B------:R-:W-:-:S03]  /*1500*/  @P6 FMUL R20, R20, 0.25 ;  /* 0x3e80000014146820 */ /* 0x000fc60000400000 */
[----:B------:R-:W-:Y:S01]  /*1510*/  FADD R25, R25, 0.0010000000474974513054 ;  /* 0x3a83126f19197421 */ /* 0x000fe20000000000 */
[----:B------:R-:W-:-:S05]  /*1520*/  SEL R54, R54, RZ, !P0 ;  /* 0x000000ff36367207 */ /* 0x000fca0004000000 */
[----:B------:R-:W1:Y:S01]  /*1530*/  MUFU.SQRT R25, R25 ;  /* 0x0000001900197308 */ /* 0x000e620000002000 */
[----:B------:R-:W-:Y:S01]  /*1540*/  @!P4 FMUL R20, R20, 16777216 ;  /* 0x4b8000001414c820 */ /* 0x000fe20000400000 */
[----:B------:R-:W-:Y:S01]  /*1550*/  FADD R54, R54, 0.0010000000474974513054 ;  /* 0x3a83126f36367421 */ /* 0x000fe20000000000 */
[----:B------:R-:W-:-:S05]  /*1560*/  SEL R31, R45, RZ, P3 ;  /* 0x000000ff2d1f7207 */ /* 0x000fca0001800000 */
[----:B------:R-:W3:Y:S01]  /*1570*/  MUFU.RCP R20, R20 ;  /* 0x0000001400147308 */ /* 0x000ee20000001000 */
[----:B0-----:R-:W-:Y:S01]  /*1580*/  FMUL R5, R5, R26 ;  /* 0x0000001a05057220 */ /* 0x001fe20000400000 */
[----:B------:R-:W-:Y:S01]  /*1590*/  FSEL R45, R0, 1, P6 ;  /* 0x3f800000002d7808 */ /* 0x000fe20003000000 */
[----:B------:R-:W-:Y:S01]  /*15a0*/  @!P5 FMUL R13, R13, 16777216 ;  /* 0x4b8000000d0dd820 */ /* 0x000fe20000400000 */
[----:B------:R-:W-:Y:S01]  /*15b0*/  @!P5 FMUL R22, R22, 16777216 ;  /* 0x4b8000001616d820 */ /* 0x000fe20000400000 */
[----:B-1----:R-:W-:-:S03]  /*15c0*/  FSETP.GT.AND P5, PT, R25, 8.50705917302346158658e+37, PT ;  /* 0x7e8000001900780b */ /* 0x002fc60003fa4000 */
[----:B------:R-:W0:Y:S01]  /*15d0*/  MUFU.SQRT R26, R54 ;  /* 0x00000036001a7308 */ /* 0x000e220000002000 */
[----:B------:R-:W-:Y:S01]  /*15e0*/  FADD R31, R31, 0.0010000000474974513054 ;  /* 0x3a83126f1f1f7421 */ /* 0x000fe20000000000 */
[----:B------:R-:W-:Y:S01]  /*15f0*/  @!P4 FMUL R45, R45, 16777216 ;  /* 0x4b8000002d2dc820 */ /* 0x000fe20000400000 */
[----:B------:R-:W-:-:S05]  /*1600*/  FSETP.GEU.AND P6, PT, R25, 1.175494350822287508e-38, PT ;  /* 0x008000001900780b */ /* 0x000fca0003fce000 */
[----:B------:R-:W1:Y:S01]  /*1610*/  MUFU.RCP R13, R13 ;  /* 0x0000000d000d7308 */ /* 0x000e620000001000 */
[----:B---3--:R-:W-:Y:S01]  /*1620*/  FMUL R20, R20, R45 ;  /* 0x0000002d14147220 */ /* 0x008fe20000400000 */
[----:B------:R-:W-:Y:S01]  /*1630*/  SEL R45, R55, RZ, P3 ;  /* 0x000000ff372d7207 */ /* 0x000fe20001800000 */
[----:B------:R-:W-:-:S05]  /*1640*/  @P5 FMUL R25, R25, 0.25 ;  /* 0x3e80000019195820 */ /* 0x000fca0000400000 */
[----:B------:R-:W3:Y:S01]  /*1650*/  MUFU.SQRT R31, R31 ;  /* 0x0000001f001f7308 */ /* 0x000ee20000002000 */
[----:B------:R-:W-:Y:S01]  /*1660*/  FADD R45, R45, 0.0010000000474974513054 ;  /* 0x3a83126f2d2d7421 */ /* 0x000fe20000000000 */
[----:B0-----:R-:W-:Y:S01]  /*1670*/  FSETP.GT.AND P4, PT, R26, 8.50705917302346158658e+37, PT ;  /* 0x7e8000001a00780b */ /* 0x001fe20003f84000 */
[----:B------:R-:W-:Y:S01]  /*1680*/  @!P6 FMUL R25, R25, 16777216 ;  /* 0x4b8000001919e820 */ /* 0x000fe20000400000 */
[----:B------:R-:W-:Y:S02]  /*1690*/  FSEL R55, R0, 1, P5 ;  /* 0x3f80000000377808 */ /* 0x000fe40002800000 */
[----:B------:R-:W-:Y:S01]  /*16a0*/  FSETP.GEU.AND P5, PT, R26, 1.175494350822287508e-38, PT ;  /* 0x008000001a00780b */ /* 0x000fe20003fae000 */
[----:B-1----:R-:W-:Y:S01]  /*16b0*/  FMUL R13, R13, R22 ;  /* 0x000000160d0d7220 */ /* 0x002fe20000400000 */
[----:B------:R-:W0:Y:S01]  /*16c0*/  MUFU.SQRT R45, R45 ;  /* 0x0000002d002d7308 */ /* 0x000e220000002000 */
[----:B------:R-:W-:-:S07]  /*16d0*/  @!P6 FMUL R55, R55, 16777216 ;  /* 0x4b8000003737e820 */ /* 0x000fce0000400000 */
[----:B------:R-:W1:Y:S01]  /*16e0*/  MUFU.RCP R22, R25 ;  /* 0x0000001900167308 */ /* 0x000e620000001000 */
[----:B---3--:R-:W-:Y:S01]  /*16f0*/  FSETP.GT.AND P6, PT, R31, 8.50705917302346158658e+37, PT ;  /* 0x7e8000001f00780b */ /* 0x008fe20003fc4000 */
[----:B------:R-:W-:Y:S01]  /*1700*/  @P4 FMUL R26, R26, 0.25 ;  /* 0x3e8000001a1a4820 */ /* 0x000fe20000400000 */
[----:B------:R-:W-:Y:S02]  /*1710*/  FSEL R54, R0, 1, P4 ;  /* 0x3f80000000367808 */ /* 0x000fe40002000000 */
[----:B------:R-:W-:Y:S01]  /*1720*/  SEL R37, R37, RZ, P3 ;  /* 0x000000ff25257207 */ /* 0x000fe20001800000 */
[----:B------:R-:W-:Y:S02]  /*1730*/  @!P5 FMUL R26, R26, 16777216 ;  /* 0x4b8000001a1ad820 */ /* 0x000fe40000400000 */
[----:B------:R-:W-:Y:S01]  /*1740*/  @!P5 FMUL R54, R54, 16777216 ;  /* 0x4b8000003636d820 */ /* 0x000fe20000400000 */
[----:B0-----:R-:W-:Y:S01]  /*1750*/  FSETP.GT.AND P5, PT, R45, 8.50705917302346158658e+37, PT ;  /* 0x7e8000002d00780b */ /* 0x001fe20003fa4000 */
[----:B------:R-:W0:Y:S01]  /*1760*/  MUFU.RCP R25, R26 ;  /* 0x0000001a00197308 */ /* 0x000e220000001000 */
[----:B------:R-:W-:Y:S01]  /*1770*/  FADD R37, R37, 0.0010000000474974513054 ;  /* 0x3a83126f25257421 */ /* 0x000fe20000000000 */
[----:B------:R-:W-:-:S02]  /*1780*/  FSETP.GEU.AND P4, PT, R31, 1.175494350822287508e-38, PT ;  /* 0x008000001f00780b */ /* 0x000fc40003f8e000 */
[----:B------:R-:W-:Y:S01]  /*1790*/  @P6 FMUL R31, R31, 0.25 ;  /* 0x3e8000001f1f6820 */ /* 0x000fe20000400000 */
[----:B-1----:R-:W-:Y:S01]  /*17a0*/  FMUL R22, R22, R55 ;  /* 0x0000003716167220 */ /* 0x002fe20000400000 */
[----:B------:R-:W-:Y:S02]  /*17b0*/  FSEL R55, R0, 1, P6 ;  /* 0x3f80000000377808 */ /* 0x000fe40003000000 */
[----:B------:R-:W-:Y:S01]  /*17c0*/  FSETP.GEU.AND P6, PT, R45, 1.175494350822287508e-38, PT ;  /* 0x008000002d00780b */ /* 0x000fe20003fce000 */
[----:B------:R-:W1:Y:S01]  /*17d0*/  MUFU.SQRT R37, R37 ;  /* 0x0000002500257308 */ /* 0x000e620000002000 */
[----:B------:R-:W-:Y:S02]  /*17e0*/  SEL R53, R53, RZ, P3 ;  /* 0x000000ff35357207 */ /* 0x000fe40001800000 */
[----:B------:R-:W-:-:S03]  /*17f0*/  @P5 FMUL R45, R45, 0.25 ;  /* 0x3e8000002d2d5820 */ /* 0x000fc60000400000 */
[----:B------:R-:W-:Y:S01]  /*1800*/  @!P4 FMUL R31, R31, 16777216 ;  /* 0x4b8000001f1fc820 */ /* 0x000fe20000400000 */
[----:B0-----:R-:W-:Y:S01]  /*1810*/  FMUL R25, R25, R54 ;  /* 0x0000003619197220 */ /* 0x001fe20000400000 */
[----:B------:R-:W-:Y:S01]  /*1820*/  FADD R54, R53, 0.0010000000474974513054 ;  /* 0x3a83126f35367421 */ /* 0x000fe20000000000 */
[----:B------:R-:W-:-:S03]  /*1830*/  SEL R53, R14, RZ, P2 ;  /* 0x000000ff0e357207 */ /* 0x000fc60001000000 */
[----:B------:R-:W-:Y:S01]  /*1840*/  @!P6 FMUL R45, R45, 16777216 ;  /* 0x4b8000002d2de820 */ /* 0x000fe20000400000 */
[----:B------:R-:W-:Y:S01]  /*1850*/  MUFU.RCP R90, R31 ;  /* 0x0000001f005a7308 */ /* 0x000fe20000001000 */
[----:B------:R-:W-:Y:S01]  /*1860*/  FSEL R14, R0, 1, P5 ;  /* 0x3f800000000e7808 */ /* 0x000fe20002800000 */
[----:B------:R-:W-:Y:S01]  /*1870*/  @!P4 FMUL R55, R55, 16777216 ;  /* 0x4b8000003737c820 */ /* 0x000fe20000400000 */
[----:B-1----:R-:W-:Y:S01]  /*1880*/  FSETP.GT.AND P4, PT, R37, 8.50705917302346158658e+37, PT ;  /* 0x7e8000002500780b */ /* 0x002fe20003f84000 */
[----:B------:R-:W-:-:S04]  /*1890*/  FADD R53, R53, 0.0010000000474974513054 ;  /* 0x3a83126f35357421 */ /* 0x000fc80000000000 */
[----:B------:R-:W0:Y:S01]  /*18a0*/  MUFU.SQRT R31, R54 ;  /* 0x00000036001f7308 */ /* 0x000e220000002000 */
[----:B------:R-:W-:Y:S01]  /*18b0*/  @!P6 FMUL R14, R14, 16777216 ;  /* 0x4b8000000e0ee820 */ /* 0x000fe20000400000 */
[----:B------:R-:W-:-:S06]  /*18c0*/  FSETP.GEU.AND P6, PT, R37, 1.175494350822287508e-38, PT ;  /* 0x008000002500780b */ /* 0x000fcc0003fce000 */
[----:B------:R-:W1:Y:S01]  /*18d0*/  MUFU.RCP R45, R45 ;  /* 0x0000002d002d7308 */ /* 0x000e620000001000 */
[----:B------:R-:W-:Y:S01]  /*18e0*/  SEL R43, R43, RZ, P2 ;  /* 0x000000ff2b2b7207 */ /* 0x000fe20001000000 */
[----:B------:R-:W-:-:S06]  /*18f0*/  @P4 FMUL R37, R37, 0.25 ;  /* 0x3e80000025254820 */ /* 0x000fcc0000400000 */
[----:B------:R-:W3:Y:S01]  /*1900*/  MUFU.SQRT R53, R53 ;  /* 0x0000003500357308 */ /* 0x000ee20000002000 */
[----:B------:R-:W-:Y:S01]  /*1910*/  FADD R43, R43, 0.0010000000474974513054 ;  /* 0x3a83126f2b2b7421 */ /* 0x000fe20000000000 */
[----:B0-----:R-:W-:Y:S01]  /*1920*/  FSETP.GT.AND P5, PT, R31, 8.50705917302346158658e+37, PT ;  /* 0x7e8000001f00780b */ /* 0x001fe20003fa4000 */
[----:B------:R-:W-:Y:S01]  /*1930*/  FMUL R26, R90, R55 ;  /* 0x000000375a1a7220 */ /* 0x000fe20000400000 */
[----:B------:R-:W-:Y:S01]  /*1940*/  @!P6 FMUL R37, R37, 16777216 ;  /* 0x4b8000002525e820 */ /* 0x000fe20000400000 */
[----:B------:R-:W-:Y:S01]  /*1950*/  FSEL R90, R0, 1, P4 ;  /* 0x3f800000005a7808 */ /* 0x000fe20002000000 */
[----:B-1----:R-:W-:Y:S01]  /*1960*/  FMUL R14, R45, R14 ;  /* 0x0000000e2d0e7220 */ /* 0x002fe20000400000 */
[----:B------:R-:W-:Y:S01]  /*1970*/  SEL R45, R21, RZ, P2 ;  /* 0x000000ff152d7207 */ /* 0x000fe20001000000 */
[----:B------:R-:W0:Y:S01]  /*1980*/  MUFU.SQRT R43, R43 ;  /* 0x0000002b002b7308 */ /* 0x000e220000002000 */
[----:B------:R-:W-:Y:S01]  /*1990*/  FSETP.GEU.AND P4, PT, R31, 1.175494350822287508e-38, PT ;  /* 0x008000001f00780b */ /* 0x000fe20003f8e000 */
[----:B------:R-:W-:-:S02]  /*19a0*/  @!P6 FMUL R90, R90, 16777216 ;  /* 0x4b8000005a5ae820 */ /* 0x000fc40000400000 */
[----:B------:R-:W-:-:S04]  /*19b0*/  FADD R45, R45, 0.0010000000474974513054 ;  /* 0x3a83126f2d2d7421 */ /* 0x000fc80000000000 */
[----:B------:R-:W1:Y:S01]  /*19c0*/  MUFU.RCP R21, R37 ;  /* 0x0000002500157308 */ /* 0x000e620000001000 */
[----:B---3--:R-:W-:Y:S01]  /*19d0*/  FSETP.GT.AND P6, PT, R53, 8.50705917302346158658e+37, PT ;  /* 0x7e8000003500780b */ /* 0x008fe20003fc4000 */
[----:B------:R-:W-:Y:S01]  /*19e0*/  @P5 FMUL R31, R31, 0.25 ;  /* 0x3e8000001f1f5820 */ /* 0x000fe20000400000 */
[----:B------:R-:W-:Y:S02]  /*19f0*/  FSEL R54, R0, 1, P5 ;  /* 0x3f80000000367808 */ /* 0x000fe40002800000 */
[----:B------:R-:W-:Y:S02]  /*1a00*/  FSETP.GEU.AND P5, PT, R53, 1.175494350822287508e-38, PT ;  /* 0x008000003500780b */ /* 0x000fe40003fae000 */
[----:B------:R-:W-:Y:S01]  /*1a10*/  SEL R42, R42, RZ, P2 ;  /* 0x000000ff2a2a7207 */ /* 0x000fe20001000000 */
[----:B------:R-:W3:Y:S01]  /*1a20*/  MUFU.SQRT R45, R45 ;  /* 0x0000002d002d7308 */ /* 0x000ee20000002000 */
[----:B------:R-:W-:Y:S01]  /*1a30*/  @!P4 FMUL R31, R31, 16777216 ;  /* 0x4b8000001f1fc820 */ /* 0x000fe20000400000 */
[----:B------:R-:W-:Y:S01]  /*1a40*/  @!P4 FMUL R54, R54, 16777216 ;  /* 0x4b8000003636c820 */ /* 0x000fe20000400000 */
[----:B0-----:R-:W-:Y:S01]  /*1a50*/  FSETP.GT.AND P4, PT, R43, 8.50705917302346158658e+37, PT ;  /* 0x7e8000002b00780b */ /* 0x001fe20003f84000 */
[----:B------:R-:W-:-:S02]  /*1a60*/  FADD R42, R42, 0.0010000000474974513054 ;  /* 0x3a83126f2a2a7421 */ /* 0x000fc40000000000 */
[----:B------:R-:W-:Y:S01]  /*1a70*/  @P6 FMUL R53, R53, 0.25 ;  /* 0x3e80000035356820 */ /* 0x000fe20000400000 */
[----:B-1----:R-:W-:Y:S01]  /*1a80*/  FMUL R21, R21, R90 ;  /* 0x0000005a15157220 */ /* 0x002fe20000400000 */
[----:B------:R-:W-:Y:S02]  /*1a90*/  FSEL R90, R0, 1, P6 ;  /* 0x3f800000005a7808 */ /* 0x000fe40003000000 */
[----:B------:R-:W0:Y:S01]  /*1aa0*/  MUFU.SQRT R42, R42 ;  /* 0x0000002a002a7308 */ /* 0x000e220000002000 */
[----:B------:R-:W-:Y:S01]  /*1ab0*/  FSETP.GEU.AND P6, PT, R43, 1.175494350822287508e-38, PT ;  /* 0x008000002b00780b */ /* 0x000fe20003fce000 */
[----:B------:R-:W-:Y:S01]  /*1ac0*/  @!P5 FMUL R53, R53, 16777216 ;  /* 0x4b8000003535d820 */ /* 0x000fe20000400000 */
[----:B------:R-:W-:Y:S01]  /*1ad0*/  @!P5 FMUL R90, R90, 16777216 ;  /* 0x4b8000005a5ad820 */ /* 0x000fe20000400000 */
[----:B---3--:R-:W-:-:S04]  /*1ae0*/  FSETP.GT.AND P5, PT, R45, 8.50705917302346158658e+37, PT ;  /* 0x7e8000002d00780b */ /* 0x008fc80003fa4000 */
[----:B------:R-:W1:Y:S01]  /*1af0*/  MUFU.RCP R31, R31 ;  /* 0x0000001f001f7308 */ /* 0x000e620000001000 */
[----:B------:R-:W-:-:S07]  /*1b00*/  @P4 FMUL R43, R43, 0.25 ;  /* 0x3e8000002b2b4820 */ /* 0x000fce0000400000 */
[----:B------:R3:W4:Y:S01]  /*1b10*/  MUFU.RCP R55, R53 ;  /* 0x0000003500377308 */ /* 0x0007220000001000 */
[----:B------:R-:W-:Y:S01]  /*1b20*/  @!P6 FMUL R43, R43, 16777216 ;  /* 0x4b8000002b2be820 */ /* 0x000fe20000400000 */
[----:B---3--:R-:W-:Y:S02]  /*1b30*/  FSEL R53, R0, 1, P4 ;  /* 0x3f80000000357808 */ /* 0x008fe40002000000 */
[----:B------:R-:W-:-:S03]  /*1b40*/  FSETP.GEU.AND P4, PT, R45, 1.175494350822287508e-38, PT ;  /* 0x008000002d00780b */ /* 0x000fc60003f8e000 */
[----:B------:R-:W-:Y:S01]  /*1b50*/  @!P6 FMUL R53, R53, 16777216 ;  /* 0x4b8000003535e820 */ /* 0x000fe20000400000 */
[----:B0-----:R-:W-:Y:S01]  /*1b60*/  FSETP.GT.AND P6, PT, R42, 8.50705917302346158658e+37, PT ;  /* 0x7e8000002a00780b */ /* 0x001fe20003fc4000 */
[----:B-1----:R-:W-:Y:S01]  /*1b70*/  FMUL R37, R31, R54 ;  /* 0x000000361f257220 */ /* 0x002fe20000400000 */
[----:B------:R-:W-:Y:S01]  /*1b80*/  @P5 FMUL R45, R45, 0.25 ;  /* 0x3e8000002d2d5820 */ /* 0x000fe20000400000 */
[----:B------:R-:W-:Y:S02]  /*1b90*/  FSEL R54, R0, 1, P5 ;  /* 0x3f80000000367808 */ /* 0x000fe40002800000 */
[----:B------:R-:W-:-:S04]  /*1ba0*/  FSETP.GEU.AND P5, PT, R42, 1.175494350822287508e-38, PT ;  /* 0x008000002a00780b */ /* 0x000fc80003fae000 */
[----:B------:R-:W-:-:S04]  /*1bb0*/  @!P4 FMUL R45, R45, 16777216 ;  /* 0x4b8000002d2dc820 */ /* 0x000fc80000400000 */
[----:B------:R-:W-:Y:S02]  /*1bc0*/  @P6 FMUL R42, R42, 0.25 ;  /* 0x3e8000002a2a6820 */ /* 0x000fe40000400000 */
[----:B------:R-:W0:Y:S03]  /*1bd0*/  MUFU.RCP R45, R45 ;  /* 0x0000002d002d7308 */ /* 0x000e260000001000 */
[----:B------:R-:W-:Y:S01]  /*1be0*/  @!P5 FMUL R42, R42, 16777216 ;  /* 0x4b8000002a2ad820 */ /* 0x000fe20000400000 */
[----:B------:R-:W-:-:S04]  /*1bf0*/  IMAD R17, R38, -0x24c00, R17 ;  /* 0xfffdb40026117824 */ /* 0x000fc800078e0211 */
[----:B------:R-:W1:Y:S01]  /*1c00*/  MUFU.RCP R89, R89 ;  /* 0x0000005900597308 */ /* 0x000e620000001000 */
[----:B------:R-:W-:Y:S01]  /*1c10*/  @!P4 FMUL R54, R54, 16777216 ;  /* 0x4b8000003636c820 */ /* 0x000fe20000400000 */
[----:B------:R-:W-:Y:S02]  /*1c20*/  IMAD R38, R38, 0x62000, R17 ;  /* 0x0006200026267824 */ /* 0x000fe400078e0211 */
[----:B----4-:R-:W-:-:S04]  /*1c30*/  FMUL R31, R55, R90 ;  /* 0x0000005a371f7220 */ /* 0x010fc80000400000 */
[----:B------:R-:W3:Y:S01]  /*1c40*/  MUFU.RCP R42, R42 ;  /* 0x0000002a002a7308 */ /* 0x000ee20000001000 */
[----:B0-----:R-:W-:Y:S01]  /*1c50*/  FMUL R17, R45, R54 ;  /* 0x000000362d117220 */ /* 0x001fe20000400000 */
[----:B------:R-:W-:Y:S02]  /*1c60*/  SEL R54, R33, RZ, !P1 ;  /* 0x000000ff21367207 */ /* 0x000fe40004800000 */
[----:B------:R-:W-:Y:S02]  /*1c70*/  SEL R24, R24, RZ, !P1 ;  /* 0x000000ff18187207 */ /* 0x000fe40004800000 */
[----:B------:R-:W-:Y:S02]  /*1c80*/  SEL R45, R18, RZ, !P1 ;  /* 0x000000ff122d7207 */ /* 0x000fe40004800000 */
[----:B------:R0:W4:Y:S01]  /*1c90*/  MUFU.RCP R90, R43 ;  /* 0x0000002b005a7308 */ /* 0x0001220000001000 */
[----:B------:R-:W-:Y:S02]  /*1ca0*/  SEL R33, R52, RZ, !P1 ;  /* 0x000000ff34217207 */ /* 0x000fe40004800000 */
[----:B------:R-:W-:-:S02]  /*1cb0*/  SEL R15, R15, RZ, !P1 ;  /* 0x000000ff0f0f7207 */ /* 0x000fc40004800000 */
[----:B------:R-:W-:Y:S02]  /*1cc0*/  SEL R18, R28, RZ, !P1 ;  /* 0x000000ff1c127207 */ /* 0x000fe40004800000 */
[----:B0-----:R-:W-:Y:S01]  /*1cd0*/  FSEL R43, R0, 1, P6 ;  /* 0x3f800000002b7808 */ /* 0x001fe20003000000 */
[----:B-1----:R-:W-:Y:S01]  /*1ce0*/  FMUL R4, R89, R4 ;  /* 0x0000000459047220 */ /* 0x002fe20000400000 */
[----:B------:R-:W-:Y:S01]  /*1cf0*/  FADD R33, R33, -R24 ;  /* 0x8000001821217221 */ /* 0x000fe20000000000 */
[----:B------:R-:W-:Y:S01]  /*1d00*/  FADD R15, R15, -R54 ;  /* 0x800000360f0f7221 */ /* 0x000fe20000000000 */
[----:B------:R-:W-:Y:S01]  /*1d10*/  FADD R18, R18, -R45 ;  /* 0x8000002d12127221 */ /* 0x000fe20000000000 */
[----:B------:R-:W-:Y:S01]  /*1d20*/  @!P5 FMUL R43, R43, 16777216 ;  /* 0x4b8000002b2bd820 */ /* 0x000fe20000400000 */
[----:B------:R-:W-:Y:S02]  /*1d30*/  SEL R51, R51, RZ, !P1 ;  /* 0x000000ff33337207 */ /* 0x000fe40004800000 */
[----:B------:R-:W-:Y:S01]  /*1d40*/  SEL R24, R50, RZ, !P1 ;  /* 0x000000ff32187207 */ /* 0x000fe20004800000 */
[----:B---3--:R-:W-:Y:S01]  /*1d50*/  FMUL R0, R42, R43 ;  /* 0x0000002b2a007220 */ /* 0x008fe20000400000 */
[----:B------:R-:W-:Y:S01]  /*1d60*/  FMUL R2, R2, R33 ;  /* 0x0000002102027220 */ /* 0x000fe20000400000 */
[----:B------:R-:W-:Y:S01]  /*1d70*/  FMUL R4, R4, R15 ;  /* 0x0000000f04047220 */ /* 0x000fe20000400000 */
[----:B------:R-:W-:Y:S01]  /*1d80*/  SEL R43, R32, RZ, !P0 ;  /* 0x000000ff202b7207 */ /* 0x000fe20004000000 */
[----:B------:R-:W-:Y:S01]  /*1d90*/  FMUL R15, R3, R18 ;  /* 0x00000012030f7220 */ /* 0x000fe20000400000 */
[----:B------:R-:W-:-:S02]  /*1da0*/  SEL R30, R30, RZ, !P0 ;  /* 0x000000ff1e1e7207 */ /* 0x000fc40004000000 */
[----:B------:R-:W-:Y:S01]  /*1db0*/  SEL R33, R12, RZ, !P0 ;  /* 0x000000ff0c217207 */ /* 0x000fe20004000000 */
[----:B------:R-:W-:Y:S01]  /*1dc0*/  FADD R24, R24, -R51 ;  /* 0x8000003318187221 */ /* 0x000fe20000000000 */
[----:B------:R-:W-:Y:S02]  /*1dd0*/  SEL R48, R48, RZ, !P0 ;  /* 0x000000ff30307207 */ /* 0x000fe40004000000 */
[----:B------:R-:W-:Y:S02]  /*1de0*/  SEL R3, R27, RZ, !P0 ;  /* 0x000000ff1b037207 */ /* 0x000fe40004000000 */
[----:B------:R-:W-:Y:S01]  /*1df0*/  SEL R12, R34, RZ, !P0 ;  /* 0x000000ff220c7207 */ /* 0x000fe20004000000 */
[----:B------:R-:W-:Y:S01]  /*1e00*/  FADD R18, R30, -R43 ;  /* 0x8000002b1e127221 */ /* 0x000fe20000000000 */
[----:B------:R-:W-:Y:S01]  /*1e10*/  FMUL R5, R5, R24 ;  /* 0x0000001805057220 */ /* 0x000fe20000400000 */
[----:B------:R-:W-:Y:S01]  /*1e20*/  FADD R3, R3, -R48 ;  /* 0x8000003003037221 */ /* 0x000fe20000000000 */
[----:B------:R-:W-:Y:S01]  /*1e30*/  SEL R59, R59, RZ, !P1 ;  /* 0x000000ff3b3b7207 */ /* 0x000fe20004800000 */
[----:B------:R-:W-:Y:S01]  /*1e40*/  FADD R12, R12, -R33 ;  /* 0x800000210c0c7221 */ /* 0x000fe20000000000 */
[----:B------:R-:W-:-:S02]  /*1e50*/  SEL R66, R66, RZ, !P1 ;  /* 0x000000ff42427207 */ /* 0x000fc40004800000 */
[----:B------:R-:W-:Y:S02]  /*1e60*/  SEL R33, R46, RZ, !P1 ;  /* 0x000000ff2e217207 */ /* 0x000fe40004800000 */
[----:B------:R-:W-:Y:S01]  /*1e70*/  SEL R24, R65, RZ, !P1 ;  /* 0x000000ff41187207 */ /* 0x000fe20004800000 */
[----:B------:R-:W-:Y:S01]  /*1e80*/  FMUL R13, R13, R18 ;  /* 0x000000120d0d7220 */ /* 0x000fe20000400000 */
[----:B------:R-:W-:Y:S01]  /*1e90*/  FMUL R18, R22, R3 ;  /* 0x0000000316127220 */ /* 0x000fe20000400000 */
[----:B------:R-:W-:Y:S01]  /*1ea0*/  FMUL R25, R25, R12 ;  /* 0x0000000c19197220 */ /* 0x000fe20000400000 */
[----:B------:R-:W-:Y:S01]  /*1eb0*/  FFMA R3, R59, R4, R66 ;  /* 0x000000043b037223 */ /* 0x000fe20000000042 */
[----:B------:R-:W-:Y:S01]  /*1ec0*/  SEL R12, R58, RZ, !P1 ;  /* 0x000000ff3a0c7207 */ /* 0x000fe20004800000 */
[----:B------:R-:W-:Y:S01]  /*1ed0*/  FFMA R2, R33, R2, R24 ;  /* 0x0000000221027223 */ /* 0x000fe20000000018 */
[----:B------:R-:W-:Y:S02]  /*1ee0*/  SEL R67, R67, RZ, !P1 ;  /* 0x000000ff43437207 */ /* 0x000fe40004800000 */
[----:B------:R-:W-:-:S02]  /*1ef0*/  SEL R69, R69, RZ, P3 ;  /* 0x000000ff45457207 */ /* 0x000fc40001800000 */
[----:B------:R-:W-:Y:S02]  /*1f00*/  SEL R4, R16, RZ, P3 ;  /* 0x000000ff10047207 */ /* 0x000fe40001800000 */
[----:B------:R-:W-:Y:S02]  /*1f10*/  SEL R56, R56, RZ, !P1 ;  /* 0x000000ff38387207 */ /* 0x000fe40004800000 */
[----:B------:R-:W-:Y:S02]  /*1f20*/  SEL R33, R68, RZ, !P1 ;  /* 0x000000ff44217207 */ /* 0x000fe40004800000 */
[----:B------:R-:W-:Y:S02]  /*1f30*/  SEL R28, R49, RZ, !P0 ;  /* 0x000000ff311c7207 */ /* 0x000fe40004000000 */
[----:B------:R-:W-:Y:S01]  /*1f40*/  SEL R47, R47, RZ, !P0 ;  /* 0x000000ff2f2f7207 */ /* 0x000fe20004000000 */
[----:B------:R-:W-:Y:S01]  /*1f50*/  FFMA R12, R12, R5, R67 ;  /* 0x000000050c0c7223 */ /* 0x000fe20000000043 */
[----:B------:R-:W-:Y:S01]  /*1f60*/  FADD R5, R4, -R69 ;  /* 0x8000004504057221 */ /* 0x000fe20000000000 */
[----:B------:R-:W-:Y:S01]  /*1f70*/  SEL R22, R75, RZ, P3 ;  /* 0x000000ff4b167207 */ /* 0x000fe20001800000 */
[----:B------:R-:W-:Y:S01]  /*1f80*/  FFMA R15, R56, R15, R33 ;  /* 0x0000000f380f7223 */ /* 0x000fe20000000021 */
[----:B------:R-:W-:Y:S01]  /*1f90*/  SEL R39, R39, RZ, P3 ;  /* 0x000000ff27277207 */ /* 0x000fe20001800000 */
[----:B------:R-:W-:Y:S01]  /*1fa0*/  FADD R27, R47, -R28 ;  /* 0x8000001c2f1b7221 */ /* 0x000fe20000000000 */
[----:B------:R-:W-:-:S02]  /*1fb0*/  SEL R33, R74, RZ, P3 ;  /* 0x000000ff4a217207 */ /* 0x000fc40001800000 */
[----:B------:R-:W-:Y:S01]  /*1fc0*/  SEL R4, R44, RZ, P3 ;  /* 0x000000ff2c047207 */ /* 0x000fe20001800000 */
[----:B------:R-:W-:Y:S01]  /*1fd0*/  FMUL R26, R26, R5 ;  /* 0x000000051a1a7220 */ /* 0x000fe20000400000 */
[----:B------:R-:W-:Y:S01]  /*1fe0*/  FADD R5, R39, -R22 ;  /* 0x8000001627057221 */ /* 0x000fe20000000000 */
[----:B------:R-:W-:Y:S01]  /*1ff0*/  SEL R80, R80, RZ, P2 ;  /* 0x000000ff50507207 */ /* 0x000fe20001000000 */
[----:B------:R-:W-:Y:S01]  /*2000*/  FMUL R20, R20, R27 ;  /* 0x0000001b14147220 */ /* 0x000fe20000400000 */
[----:B------:R-:W-:Y:S01]  /*2010*/  SEL R41, R41, RZ, P2 ;  /* 0x000000ff29297207 */ /* 0x000fe20001000000 */
[----:B------:R-:W-:Y:S01]  /*2020*/  FADD R4, R4, -R33 ;  /* 0x8000002104047221 */ /* 0x000fe20000000000 */
[----:B------:R-:W-:Y:S01]  /*2030*/  SEL R27, R64, RZ, !P0 ;  /* 0x000000ff401b7207 */ /* 0x000fe20004000000 */
[----:B------:R-:W-:Y:S01]  /*2040*/  IMAD R36, R23, -0x24c00, R36 ;  /* 0xfffdb40017247824 */ /* 0x000fe200078e0224 */
[----:B------:R-:W-:Y:S02]  /*2050*/  SEL R70, R70, RZ, !P0 ;  /* 0x000000ff46467207 */ /* 0x000fe40004000000 */
[----:B------:R-:W-:-:S02]  /*2060*/  SEL R76, R76, RZ, P3 ;  /* 0x000000ff4c4c7207 */ /* 0x000fc40001800000 */
[----:B------:R-:W-:Y:S02]  /*2070*/  SEL R81, R81, RZ, P2 ;  /* 0x000000ff51517207 */ /* 0x000fe40001000000 */
[----:B------:R-:W-:Y:S02]  /*2080*/  SEL R29, R29, RZ, P3 ;  /* 0x000000ff1d1d7207 */ /* 0x000fe40001800000 */
[----:B------:R-:W-:Y:S01]  /*2090*/  SEL R40, R40, RZ, P2 ;  /* 0x000000ff28287207 */ /* 0x000fe20001000000 */
[----:B------:R-:W-:Y:S01]  /*20a0*/  FMUL R22, R14, R5 ;  /* 0x000000050e167220 */ /* 0x000fe20000400000 */
[----:B------:R-:W-:Y:S01]  /*20b0*/  FADD R14, R41, -R80 ;  /* 0x80000050290e7221 */ /* 0x000fe20000000000 */
[----:B------:R-:W-:Y:S01]  /*20c0*/  SEL R24, R79, RZ, P2 ;  /* 0x000000ff4f187207 */ /* 0x000fe20001000000 */
[----:B------:R-:W-:Y:S01]  /*20d0*/  FMUL R21, R21, R4 ;  /* 0x0000000415157220 */ /* 0x000fe20000400000 */
[----:B------:R-:W-:Y:S01]  /*20e0*/  SEL R19, R19, RZ, P2 ;  /* 0x000000ff13137207 */ /* 0x000fe20001000000 */
[----:B------:R-:W-:-:S02]  /*20f0*/  IMAD R23, R23, 0x62000, R36 ;  /* 0x0006200017177824 */ /* 0x000fc400078e0224 */
[----:B------:R-:W-:Y:S01]  /*2100*/  FFMA R16, R27, R20, R70 ;  /* 0x000000141b107223 */ /* 0x000fe20000000046 */
[----:B------:R-:W-:Y:S01]  /*2110*/  FADD R4, R29, -R76 ;  /* 0x8000004c1d047221 */ /* 0x000fe20000000000 */
[----:B------:R-:W-:Y:S01]  /*2120*/  FADD R5, R40, -R81 ;  /* 0x8000005128057221 */ /* 0x000fe20000000000 */
[----:B----4-:R-:W-:Y:S01]  /*2130*/  FMUL R36, R90, R53 ;  /* 0x000000355a247220 */ /* 0x010fe20000400000 */
[----:B------:R-:W-:Y:S01]  /*2140*/  SEL R20, R63, RZ, !P0 ;  /* 0x000000ff3f147207 */ /* 0x000fe20004000000 */
[----:B------:R-:W-:Y:S01]  /*2150*/  FMUL R31, R31, R14 ;  /* 0x0000000e1f1f7220 */ /* 0x000fe20000400000 */
[----:B------:R-:W-:Y:S01]  /*2160*/  SEL R71, R71, RZ, !P0 ;  /* 0x000000ff47477207 */ /* 0x000fe20004000000 */
[----:B------:R-:W-:Y:S01]  /*2170*/  FADD R14, R19, -R24 ;  /* 0x80000018130e7221 */ /* 0x000fe20000000000 */
[----:B------:R-:W-:Y:S02]  /*2180*/  SEL R78, R78, RZ, P2 ;  /* 0x000000ff4e4e7207 */ /* 0x000fe40001000000 */
[----:B------:R-:W-:-:S02]  /*2190*/  SEL R35, R35, RZ, P2 ;  /* 0x000000ff23237207 */ /* 0x000fc40001000000 */
[----:B------:R-:W-:Y:S01]  /*21a0*/  SEL R30, R9, RZ, P3 ;  /* 0x000000ff091e7207 */ /* 0x000fe20001800000 */
[----:B------:R-:W-:Y:S01]  /*21b0*/  FMUL R37, R37, R4 ;  /* 0x0000000425257220 */ /* 0x000fe20000400000 */
[----:B------:R-:W-:Y:S01]  /*21c0*/  SEL R24, R83, RZ, P3 ;  /* 0x000000ff53187207 */ /* 0x000fe20001800000 */
[----:B------:R-:W-:Y:S01]  /*21d0*/  FMUL R36, R36, R5 ;  /* 0x0000000524247220 */ /* 0x000fe20000400000 */
[----:B------:R-:W-:Y:S01]  /*21e0*/  SEL R9, R8, RZ, P3 ;  /* 0x000000ff08097207 */ /* 0x000fe20001800000 */
[----:B------:R-:W-:Y:S01]  /*21f0*/  FFMA R20, R20, R25, R71 ;  /* 0x0000001914147223 */ /* 0x000fe20000000047 */
[----:B------:R-:W0:Y:S01]  /*2200*/  LDC.64 R4, c[0x0][0x260] ;  /* 0x00009800ff047b82 */ /* 0x000e220000000a00 */
[----:B------:R-:W-:Y:S01]  /*2210*/  FADD R19, R35, -R78 ;  /* 0x8000004e23137221 */ /* 0x000fe20000000000 */
[----:B------:R-:W-:Y:S02]  /*2220*/  SEL R77, R77, RZ, P3 ;  /* 0x000000ff4d4d7207 */ /* 0x000fe40001800000 */
[----:B------:R-:W-:-:S02]  /*2230*/  SEL R25, R84, RZ, P3 ;  /* 0x000000ff54197207 */ /* 0x000fc40001800000 */
[----:B------:R-:W-:Y:S02]  /*2240*/  SEL R28, R87, RZ, P3 ;  /* 0x000000ff571c7207 */ /* 0x000fe40001800000 */
[----:B------:R-:W-:Y:S02]  /*2250*/  SEL R82, R82, RZ, P3 ;  /* 0x000000ff52527207 */ /* 0x000fe40001800000 */
[----:B------:R-:W-:Y:S01]  /*2260*/  SEL R61, R61, RZ, P3 ;  /* 0x000000ff3d3d7207 */ /* 0x000fe20001800000 */
[----:B------:R-:W-:Y:S01]  /*2270*/  FFMA R21, R24, R21, R9 ;  /* 0x0000001518157223 */ /* 0x000fe20000000009 */
[----:B------:R-:W-:Y:S01]  /*2280*/  SEL R8, R11, RZ, P2 ;  /* 0x000000ff0b087207 */ /* 0x000fe20001000000 */
[----:B------:R-:W-:Y:S01]  /*2290*/  FMUL R0, R0, R19 ;  /* 0x0000001300007220 */ /* 0x000fe20000400000 */
[----:B------:R-:W-:Y:S02]  /*22a0*/  SEL R10, R10, RZ, P2 ;  /* 0x000000ff0a0a7207 */ /* 0x000fe40001000000 */
[----:B------:R-:W-:-:S02]  /*22b0*/  SEL R9, R86, RZ, P2 ;  /* 0x000000ff56097207 */ /* 0x000fc40001000000 */
[----:B--2---:R-:W-:Y:S02]  /*22c0*/  SEL R11, R88, RZ, P2 ;  /* 0x000000ff580b7207 */ /* 0x004fe40001000000 */
[----:B------:R-:W-:Y:S02]  /*22d0*/  SEL R24, R57, RZ, P2 ;  /* 0x000000ff39187207 */ /* 0x000fe40001000000 */
[----:B------:R-:W-:Y:S01]  /*22e0*/  SEL R7, R7, RZ, P2 ;  /* 0x000000ff07077207 */ /* 0x000fe20001000000 */
[----:B------:R-:W-:Y:S01]  /*22f0*/  FFMA R26, R77, R26, R28 ;  /* 0x0000001a4d1a7223 */ /* 0x000fe2000000001c */
[----:B------:R-:W-:Y:S01]  /*2300*/  SEL R85, R85, RZ, P2 ;  /* 0x000000ff55557207 */ /* 0x000fe20001000000 */
[----:B------:R-:W-:Y:S01]  /*2310*/  FFMA R22, R25, R22, R30 ;  /* 0x0000001619167223 */ /* 0x000fe2000000001e */
[----:B------:R-:W-:Y:S01]  /*2320*/  SEL R6, R6, RZ, P2 ;  /* 0x000000ff06067207 */ /* 0x000fe20001000000 */
[----:B------:R-:W-:Y:S01]  /*2330*/  FFMA R37, R82, R37, R61 ;  /* 0x0000002552257223 */ /* 0x000fe2000000003d */
[----:B------:R-:W-:-:S02]  /*2340*/  SEL R60, R60, RZ, !P0 ;  /* 0x000000ff3c3c7207 */ /* 0x000fc40004000000 */
[----:B------:R-:W-:Y:S02]  /*2350*/  SEL R73, R73, RZ, !P0 ;  /* 0x000000ff49497207 */ /* 0x000fe40004000000 */
[----:B------:R-:W-:Y:S02]  /*2360*/  FSETP.GEU.AND P5, PT, R2, RZ, PT ;  /* 0x000000ff0200720b */ /* 0x000fe40003fae000 */
[----:B------:R-:W-:Y:S02]  /*2370*/  FSETP.GEU.AND P6, PT, R3, RZ, PT ;  /* 0x000000ff0300720b */ /* 0x000fe40003fce000 */
[----:B------:R-:W-:Y:S01]  /*2380*/  FSETP.GEU.AND P2, PT, R15, RZ, PT ;  /* 0x000000ff0f00720b */ /* 0x000fe20003f4e000 */
[----:B------:R-:W-:Y:S01]  /*2390*/  FFMA R31, R10, R31, R11 ;  /* 0x0000001f0a1f7223 */ /* 0x000fe2000000000b */
[----:B------:R-:W-:Y:S01]  /*23a0*/  FFMA R36, R9, R36, R24 ;  /* 0x0000002409247223 */ /* 0x000fe20000000018 */
[----:B------:R-:W-:Y:S01]  /*23b0*/  FFMA R0, R8, R0, R7 ;  /* 0x0000000008007223 */ /* 0x000fe20000000007 */
[----:B------:R-:W-:Y:S01]  /*23c0*/  SEL R27, R62, RZ, !P0 ;  /* 0x000000ff3e1b7207 */ /* 0x000fe20004000000 */
[----:B------:R-:W-:Y:S01]  /*23d0*/  FFMA R13, R60, R13, R73 ;  /* 0x0000000d3c0d7223 */ /* 0x000fe20000000049 */
[----:B------:R-:W-:-:S02]  /*23e0*/  SEL R72, R72, RZ, !P0 ;  /* 0x000000ff48487207 */ /* 0x000fc40004000000 */
[----:B------:R-:W-:Y:S02]  /*23f0*/  FSETP.GEU.AND P3, PT, R12, RZ, PT ;  /* 0x000000ff0c00720b */ /* 0x000fe40003f6e000 */
[----:B------:R-:W-:Y:S02]  /*2400*/  FSEL R8, R2, RZ, P5 ;  /* 0x000000ff02087208 */ /* 0x000fe40002800000 */
[----:B------:R-:W-:Y:S02]  /*2410*/  FSEL R9, R3, RZ, P6 ;  /* 0x000000ff03097208 */ /* 0x000fe40003000000 */
[----:B------:R-:W-:Y:S01]  /*2420*/  FSEL R10, R15, RZ, P2 ;  /* 0x000000ff0f0a7208 */ /* 0x000fe20001000000 */
[----:B------:R-:W-:Y:S01]  /*2430*/  FMUL R14, R17, R14 ;  /* 0x0000000e110e7220 */ /* 0x000fe20000400000 */
[----:B------:R-:W-:Y:S02]  /*2440*/  FSETP.GEU.AND P4, PT, R26, RZ, PT ;  /* 0x000000ff1a00720b */ /* 0x000fe40003f8e000 */
[----:B------:R-:W-:-:S02]  /*2450*/  FSETP.GEU.AND P5, PT, R22, RZ, PT ;  /* 0x000000ff1600720b */ /* 0x000fc40003fae000 */
[----:B------:R-:W-:Y:S02]  /*2460*/  FSETP.GEU.AND P6, PT, R21, RZ, PT ;  /* 0x000000ff1500720b */ /* 0x000fe40003fce000 */
[----:B------:R-:W-:Y:S01]  /*2470*/  FSETP.GEU.AND P2, PT, R37, RZ, PT ;  /* 0x000000ff2500720b */ /* 0x000fe20003f4e000 */
[----:B------:R-:W-:Y:S01]  /*2480*/  FFMA R18, R27, R18, R72 ;  /* 0x000000121b127223 */ /* 0x000fe20000000048 */
[----:B------:R-:W-:Y:S01]  /*2490*/  FSEL R11, R12, RZ, P3 ;  /* 0x000000ff0c0b7208 */ /* 0x000fe20001800000 */
[----:B------:R-:W-:Y:S01]  /*24a0*/  FFMA R14, R85, R14, R6 ;  /* 0x0000000e550e7223 */ /* 0x000fe20000000006 */
[----:B------:R-:W-:Y:S02]  /*24b0*/  @P1 FSEL R8, R26, RZ, P4 ;  /* 0x000000ff1a081208 */ /* 0x000fe40002000000 */
[----:B------:R-:W-:Y:S02]  /*24c0*/  @P1 FSEL R9, R22, RZ, P5 ;  /* 0x000000ff16091208 */ /* 0x000fe40002800000 */
[----:B------:R-:W-:-:S02]  /*24d0*/  @P1 FSEL R10, R21, RZ, P6 ;  /* 0x000000ff150a1208 */ /* 0x000fc40003000000 */
[----:B------:R-:W-:Y:S02]  /*24e0*/  @P1 FSEL R11, R37, RZ, P2 ;  /* 0x000000ff250b1208 */ /* 0x000fe40001000000 */
[C---:B------:R-:W-:Y:S02]  /*24f0*/  FSETP.GEU.AND P1, PT, R13.reuse, RZ, PT ;  /* 0x000000ff0d00720b */ /* 0x040fe40003f2e000 */
[----:B------:R-:W-:Y:S02]  /*2500*/  FSETP.GEU.AND P6, PT, R16, RZ, PT ;  /* 0x000000ff1000720b */ /* 0x000fe40003fce000 */
[----:B------:R-:W-:Y:S02]  /*2510*/  FSETP.GEU.AND P5, PT, R18, RZ, PT ;  /* 0x000000ff1200720b */ /* 0x000fe40003fae000 */
[----:B------:R-:W-:Y:S02]  /*2520*/  FSETP.GEU.AND P4, PT, R20, RZ, PT ;  /* 0x000000ff1400720b */ /* 0x000fe40003f8e000 */
[----:B------:R-:W-:-:S02]  /*2530*/  FSEL R24, R13, RZ, P1 ;  /* 0x000000ff0d187208 */ /* 0x000fc40000800000 */
[----:B------:R-:W-:Y:S02]  /*2540*/  FSEL R25, R16, RZ, P6 ;  /* 0x000000ff10197208 */ /* 0x000fe40003000000 */
[----:B------:R-:W-:Y:S02]  /*2550*/  FSETP.GEU.AND P3, PT, R31, RZ, PT ;  /* 0x000000ff1f00720b */ /* 0x000fe40003f6e000 */
[----:B------:R-:W-:Y:S02]  /*2560*/  FSETP.GEU.AND P2, PT, R36, RZ, PT ;  /* 0x000000ff2400720b */ /* 0x000fe40003f4e000 */
[----:B------:R-:W-:Y:S02]  /*2570*/  FSETP.GEU.AND P1, PT, R14, RZ, PT ;  /* 0x000000ff0e00720b */ /* 0x000fe40003f2e000 */
[----:B------:R-:W-:Y:S01]  /*2580*/  FSETP.GEU.AND P6, PT, R0, RZ, PT ;  /* 0x000000ff0000720b */ /* 0x000fe20003fce000 */
[----:B0-----:R-:W-:Y:S01]  /*2590*/  IMAD.WIDE R6, R23, 0x4, R4 ;  /* 0x0000000417067825 */ /* 0x001fe200078e0204 */
[----:B------:R-:W-:-:S02]  /*25a0*/  FSEL R26, R18, RZ, P5 ;  /* 0x000000ff121a7208 */ /* 0x000fc40002800000 */
[----:B------:R-:W-:Y:S01]  /*25b0*/  FSEL R27, R20, RZ, P4 ;  /* 0x000000ff141b7208 */ /* 0x000fe20002000000 */
[----:B------:R-:W-:Y:S01]  /*25c0*/  IMAD.WIDE R38, R38, 0x4, R4 ;  /* 0x0000000426267825 */ /* 0x000fe200078e0204 */
[----:B------:R-:W-:Y:S02]  /*25d0*/  @P0 FSEL R24, R31, RZ, P3 ;  /* 0x000000ff1f180208 */ /* 0x000fe40001800000 */
[----:B------:R-:W-:Y:S02]  /*25e0*/  @P0 FSEL R25, R36, RZ, P2 ;  /* 0x000000ff24190208 */ /* 0x000fe40001000000 */
[----:B------:R-:W-:Y:S02]  /*25f0*/  @P0 FSEL R26, R14, RZ, P1 ;  /* 0x000000ff0e1a0208 */ /* 0x000fe40000800000 */
[----:B------:R-:W-:Y:S01]  /*2600*/  @P0 FSEL R27, R0, RZ, P6 ;  /* 0x000000ff001b0208 */ /* 0x000fe20003000000 */
[----:B------:R-:W-:Y:S04]  /*2610*/  STG.E.128 desc[UR4][R6.64], R8 ;  /* 0x0000000806007986 */ /* 0x000fe8000c101d04 */
[----:B------:R-:W-:Y:S01]  /*2620*/  STG.E.128 desc[UR4][R38.64], R24 ;  /* 0x0000001826007986 */ /* 0x000fe2000c101d04 */
[----:B------:R-:W-:Y:S05]  /*2630*/  EXIT ;  /* 0x000000000000794d */ /* 0x000fea0003800000 */
.L_x_0:
[----:B------:R-:W-:-:S00]  /*2640*/  BRA `(.L_x_0) ;  /* 0xfffffffc00fc7947 */ /* 0x000fc0000383ffff */
[----:B------:R-:W-:-:S00]  /*2650*/  NOP ;  /* 0x0000000000007918 */ /* 0x000fc00000000000 */
        /* <DEDUP_REMOVED lines=10> */
.L_x_1:


//--------------------- .nv.global.init           --------------------------
	.section	.nv.global.init,"aw",@progbits
.nv.global.init:
	.type		_$_str,@object
	.size		_$_str,(_$_str_$_2 - _$_str)
_$_str:
        /*0000*/ 	.byte	0x5f, 0x5f, 0x43, 0x55, 0x44, 0x41, 0x5f, 0x46, 0x54, 0x5a, 0x00
	.type		_$_str_$_2,@object
	.size		_$_str_$_2,(.L_1 - _$_str_$_2)
_$_str_$_2:
        /*000b*/ 	.byte	0x5f, 0x5f, 0x43, 0x55, 0x44, 0x41, 0x5f, 0x50, 0x52, 0x45, 0x43, 0x5f, 0x53, 0x51, 0x52, 0x54
        /*001b*/ 	.byte	0x00
.L_1:


//--------------------- .nv.constant0.triton_poi_fused_cat_47 --------------------------
	.section	.nv.constant0.triton_poi_fused_cat_47,"a",@progbits
	.sectionflags	@""
	.align	4
.nv.constant0.triton_poi_fused_cat_47:
	.zero		620
